//
// Generated by NVIDIA NVVM Compiler
//
// Compiler Build ID: CL-36424714
// Cuda compilation tools, release 13.0, V13.0.88
// Based on NVVM 20.0.0
//

.version 9.0
.target sm_100
.address_size 64

	// .globl	_Z9calculatePdS_S_Pi
.extern .func  (.param .b64 func_retval0) malloc
(
	.param .b64 malloc_param_0
)
;
.extern .func  (.param .b32 func_retval0) vprintf
(
	.param .b64 vprintf_param_0,
	.param .b64 vprintf_param_1
)
;
// _ZZ9calculatePdS_S_PiE7max_err has been demoted
// _ZZ9calculatePdS_S_PiE3err has been demoted
.global .align 1 .b8 $str[11] = {37, 54, 100, 32, 32, 37, 55, 108, 102, 10};

.visible .entry _Z9calculatePdS_S_Pi(
	.param .u64 .ptr .align 1 _Z9calculatePdS_S_Pi_param_0,
	.param .u64 .ptr .align 1 _Z9calculatePdS_S_Pi_param_1,
	.param .u64 .ptr .align 1 _Z9calculatePdS_S_Pi_param_2,
	.param .u64 .ptr .align 1 _Z9calculatePdS_S_Pi_param_3
)
{
	.local .align 16 .b8 	__local_depot0[16];
	.reg .b64 	%SP;
	.reg .b64 	%SPL;
	.reg .pred 	%p<77>;
	.reg .b32 	%r<135>;
	.reg .b64 	%rd<116>;
	.reg .b64 	%fd<220>;
	// demoted variable
	.shared .align 8 .f64 _ZZ9calculatePdS_S_PiE7max_err;
	// demoted variable
	.shared .align 8 .u64 _ZZ9calculatePdS_S_PiE3err;
	mov.u64 	%SPL, __local_depot0;
	cvta.local.u64 	%SP, %SPL;
	ld.param.u64 	%rd17, [_Z9calculatePdS_S_Pi_param_0];
	ld.param.u64 	%rd18, [_Z9calculatePdS_S_Pi_param_1];
	ld.param.u64 	%rd19, [_Z9calculatePdS_S_Pi_param_2];
	ld.param.u64 	%rd20, [_Z9calculatePdS_S_Pi_param_3];
	cvta.to.global.u64 	%rd1, %rd17;
	cvta.to.global.u64 	%rd2, %rd18;
	cvta.to.global.u64 	%rd21, %rd19;
	cvta.to.global.u64 	%rd22, %rd20;
	ld.global.u32 	%r1, [%rd22];
	ld.global.u32 	%rd3, [%rd22+4];
	ld.global.u32 	%r134, [%rd22+8];
	ld.global.u32 	%r3, [%rd22+12];
	ld.global.u32 	%r4, [%rd22+16];
	mov.u32 	%r5, %tid.x;
	ld.global.f64 	%fd1, [%rd21];
	mul.wide.s32 	%rd23, %r3, 8;
	{ // callseq 0, 0
	.param .b64 param0;
	st.param.b64 	[param0], %rd23;
	.param .b64 retval0;
	call.uni (retval0), 
	malloc, 
	(
	param0
	);
	ld.param.b64 	%rd24, [retval0];
	} // callseq 0
	st.shared.u64 	[_ZZ9calculatePdS_S_PiE3err], %rd24;
	ld.global.f64 	%fd219, [%rd21+8];
	st.shared.f64 	[_ZZ9calculatePdS_S_PiE7max_err], %fd219;
	add.s32 	%r6, %r3, -1;
	setp.leu.f64 	%p2, %fd219, %fd1;
	@%p2 bra 	$L__BB0_49;
	mul.lo.s32 	%r54, %r4, %r5;
	add.s32 	%r55, %r1, -1;
	cvt.u32.u64 	%r56, %rd3;
	max.s32 	%r57, %r54, 0;
	not.b32 	%r58, %r57;
	setp.eq.s32 	%p3, %r5, %r6;
	add.s32 	%r59, %r54, %r4;
	add.s32 	%r60, %r59, 1;
	min.s32 	%r61, %r60, %r55;
	selp.b32 	%r62, %r55, %r61, %p3;
	add.s32 	%r7, %r62, %r58;
	setp.lt.s32 	%p4, %r7, 1;
	setp.lt.s32 	%p5, %r56, 3;
	add.s32 	%r8, %r57, 1;
	add.s32 	%r64, %r56, -2;
	add.s32 	%r9, %r56, -3;
	add.s32 	%r65, %r56, 14;
	and.b32  	%r66, %r65, 15;
	add.s32 	%r10, %r66, -1;
	add.s32 	%r67, %r56, 6;
	and.b32  	%r68, %r67, 7;
	add.s32 	%r11, %r68, -1;
	or.pred  	%p1, %p4, %p5;
	and.b32  	%r12, %r64, 3;
	and.b32  	%r13, %r64, 15;
	and.b32  	%r14, %r64, -16;
	and.b32  	%r15, %r65, 7;
	and.b32  	%r16, %r67, 3;
	and.b32  	%r17, %r6, 3;
	and.b32  	%r69, %r64, -4;
	neg.s32 	%r18, %r69;
	mul.wide.s32 	%rd27, %r56, 8;
	sub.s64 	%rd4, %rd1, %rd27;
	add.s32 	%r19, %r57, 2;
	add.s64 	%rd5, %rd1, 8;
	shl.b64 	%rd28, %rd3, 3;
	add.s64 	%rd29, %rd28, %rd1;
	add.s64 	%rd6, %rd29, 16;
$L__BB0_2:
	mov.f64 	%fd209, 0d0000000000000000;
	@%p1 bra 	$L__BB0_14;
	mov.b32 	%r119, 0;
	mov.f64 	%fd209, 0d0000000000000000;
$L__BB0_4:
	cvt.u32.u64 	%r72, %rd3;
	setp.lt.u32 	%p6, %r9, 3;
	add.s32 	%r73, %r8, %r119;
	mul.lo.s32 	%r22, %r73, %r72;
	mov.b32 	%r124, 1;
	@%p6 bra 	$L__BB0_8;
	add.s32 	%r120, %r22, 1;
	add.s32 	%r76, %r19, %r119;
	mad.lo.s32 	%r77, %r72, %r76, 1;
	mul.wide.u32 	%rd30, %r77, 8;
	add.s64 	%rd115, %rd1, %rd30;
	mul.wide.u32 	%rd114, %r120, 8;
	mov.b32 	%r121, 0;
	mov.u32 	%r122, %r18;
$L__BB0_6:
	.pragma "nounroll";
	mul.wide.s32 	%rd31, %r120, 8;
	add.s64 	%rd32, %rd4, %rd31;
	add.s64 	%rd33, %rd5, %rd31;
	ld.global.f64 	%fd34, [%rd33+-16];
	add.s64 	%rd34, %rd1, %rd114;
	ld.global.f64 	%fd35, [%rd34+8];
	add.f64 	%fd36, %fd34, %fd35;
	ld.global.f64 	%fd37, [%rd32];
	add.f64 	%fd38, %fd36, %fd37;
	ld.global.f64 	%fd39, [%rd115];
	add.f64 	%fd40, %fd38, %fd39;
	mul.f64 	%fd41, %fd40, 0d3FD0000000000000;
	add.s64 	%rd35, %rd2, %rd114;
	st.global.f64 	[%rd35], %fd41;
	ld.global.f64 	%fd42, [%rd34];
	sub.f64 	%fd43, %fd41, %fd42;
	abs.f64 	%fd44, %fd43;
	setp.gt.f64 	%p7, %fd44, %fd209;
	selp.f64 	%fd45, %fd44, %fd209, %p7;
	ld.global.f64 	%fd46, [%rd34+16];
	add.f64 	%fd47, %fd42, %fd46;
	ld.global.f64 	%fd48, [%rd32+8];
	add.f64 	%fd49, %fd47, %fd48;
	add.s64 	%rd36, %rd6, %rd114;
	ld.global.f64 	%fd50, [%rd36+-8];
	add.f64 	%fd51, %fd49, %fd50;
	mul.f64 	%fd52, %fd51, 0d3FD0000000000000;
	st.global.f64 	[%rd35+8], %fd52;
	ld.global.f64 	%fd53, [%rd34+8];
	sub.f64 	%fd54, %fd52, %fd53;
	abs.f64 	%fd55, %fd54;
	setp.gt.f64 	%p8, %fd55, %fd45;
	selp.f64 	%fd56, %fd55, %fd45, %p8;
	ld.global.f64 	%fd57, [%rd33];
	ld.global.f64 	%fd58, [%rd34+24];
	add.f64 	%fd59, %fd57, %fd58;
	ld.global.f64 	%fd60, [%rd32+16];
	add.f64 	%fd61, %fd59, %fd60;
	ld.global.f64 	%fd62, [%rd36];
	add.f64 	%fd63, %fd61, %fd62;
	mul.f64 	%fd64, %fd63, 0d3FD0000000000000;
	st.global.f64 	[%rd35+16], %fd64;
	ld.global.f64 	%fd65, [%rd34+16];
	sub.f64 	%fd66, %fd64, %fd65;
	abs.f64 	%fd67, %fd66;
	setp.gt.f64 	%p9, %fd67, %fd56;
	selp.f64 	%fd68, %fd67, %fd56, %p9;
	ld.global.f64 	%fd69, [%rd33+8];
	ld.global.f64 	%fd70, [%rd34+32];
	add.f64 	%fd71, %fd69, %fd70;
	ld.global.f64 	%fd72, [%rd32+24];
	add.f64 	%fd73, %fd71, %fd72;
	ld.global.f64 	%fd74, [%rd36+8];
	add.f64 	%fd75, %fd73, %fd74;
	mul.f64 	%fd76, %fd75, 0d3FD0000000000000;
	st.global.f64 	[%rd35+24], %fd76;
	ld.global.f64 	%fd77, [%rd34+24];
	sub.f64 	%fd78, %fd76, %fd77;
	abs.f64 	%fd79, %fd78;
	setp.gt.f64 	%p10, %fd79, %fd68;
	selp.f64 	%fd209, %fd79, %fd68, %p10;
	add.s32 	%r122, %r122, 4;
	add.s32 	%r121, %r121, 4;
	add.s32 	%r120, %r120, 4;
	add.s64 	%rd115, %rd115, 32;
	add.s64 	%rd114, %rd114, 32;
	setp.eq.s32 	%p11, %r122, 0;
	@%p11 bra 	$L__BB0_7;
	bra.uni 	$L__BB0_6;
$L__BB0_7:
	add.s32 	%r124, %r121, 1;
$L__BB0_8:
	setp.eq.s32 	%p12, %r12, 0;
	@%p12 bra 	$L__BB0_13;
	cvt.u32.u64 	%r78, %rd3;
	and.b32  	%r79, %r78, 3;
	setp.eq.s32 	%p13, %r79, 3;
	@%p13 bra 	$L__BB0_11;
	cvt.u32.u64 	%r80, %rd3;
	add.s32 	%r81, %r124, %r22;
	mul.wide.s32 	%rd37, %r81, 8;
	add.s64 	%rd38, %rd1, %rd37;
	ld.global.f64 	%fd81, [%rd38+-8];
	mul.wide.u32 	%rd39, %r81, 8;
	add.s64 	%rd40, %rd1, %rd39;
	ld.global.f64 	%fd82, [%rd40+8];
	add.f64 	%fd83, %fd81, %fd82;
	sub.s32 	%r82, %r81, %r80;
	mul.wide.s32 	%rd41, %r82, 8;
	add.s64 	%rd42, %rd1, %rd41;
	ld.global.f64 	%fd84, [%rd42];
	add.f64 	%fd85, %fd83, %fd84;
	add.s32 	%r83, %r81, %r80;
	mul.wide.u32 	%rd43, %r83, 8;
	add.s64 	%rd44, %rd1, %rd43;
	ld.global.f64 	%fd86, [%rd44];
	add.f64 	%fd87, %fd85, %fd86;
	mul.f64 	%fd88, %fd87, 0d3FD0000000000000;
	add.s64 	%rd45, %rd2, %rd39;
	st.global.f64 	[%rd45], %fd88;
	ld.global.f64 	%fd89, [%rd40];
	sub.f64 	%fd90, %fd88, %fd89;
	abs.f64 	%fd91, %fd90;
	setp.gt.f64 	%p14, %fd91, %fd209;
	selp.f64 	%fd92, %fd91, %fd209, %p14;
	cvt.u64.u32 	%rd46, %r22;
	cvt.s64.s32 	%rd47, %r124;
	add.s64 	%rd48, %rd47, %rd46;
	shl.b64 	%rd49, %rd48, 3;
	add.s64 	%rd50, %rd49, %rd1;
	ld.global.f64 	%fd93, [%rd50+16];
	add.f64 	%fd94, %fd89, %fd93;
	sub.s64 	%rd51, %rd48, %rd3;
	shl.b64 	%rd52, %rd51, 3;
	add.s64 	%rd53, %rd1, %rd52;
	ld.global.f64 	%fd95, [%rd53+8];
	add.f64 	%fd96, %fd94, %fd95;
	add.s64 	%rd54, %rd48, %rd3;
	shl.b64 	%rd55, %rd54, 3;
	add.s64 	%rd56, %rd1, %rd55;
	ld.global.f64 	%fd97, [%rd56+8];
	add.f64 	%fd98, %fd96, %fd97;
	mul.f64 	%fd99, %fd98, 0d3FD0000000000000;
	add.s64 	%rd57, %rd2, %rd49;
	st.global.f64 	[%rd57+8], %fd99;
	ld.global.f64 	%fd100, [%rd50+8];
	sub.f64 	%fd101, %fd99, %fd100;
	abs.f64 	%fd102, %fd101;
	setp.gt.f64 	%p15, %fd102, %fd92;
	selp.f64 	%fd209, %fd102, %fd92, %p15;
	add.s32 	%r124, %r124, 2;
$L__BB0_11:
	and.b64  	%rd58, %rd3, 1;
	setp.eq.b64 	%p16, %rd58, 1;
	not.pred 	%p17, %p16;
	@%p17 bra 	$L__BB0_13;
	cvt.u32.u64 	%r84, %rd3;
	add.s32 	%r85, %r124, %r22;
	mul.wide.s32 	%rd59, %r85, 8;
	add.s64 	%rd60, %rd1, %rd59;
	ld.global.f64 	%fd103, [%rd60+-8];
	mul.wide.u32 	%rd61, %r85, 8;
	add.s64 	%rd62, %rd1, %rd61;
	ld.global.f64 	%fd104, [%rd62+8];
	add.f64 	%fd105, %fd103, %fd104;
	sub.s32 	%r86, %r85, %r84;
	mul.wide.s32 	%rd63, %r86, 8;
	add.s64 	%rd64, %rd1, %rd63;
	ld.global.f64 	%fd106, [%rd64];
	add.f64 	%fd107, %fd105, %fd106;
	add.s32 	%r87, %r85, %r84;
	mul.wide.u32 	%rd65, %r87, 8;
	add.s64 	%rd66, %rd1, %rd65;
	ld.global.f64 	%fd108, [%rd66];
	add.f64 	%fd109, %fd107, %fd108;
	mul.f64 	%fd110, %fd109, 0d3FD0000000000000;
	add.s64 	%rd67, %rd2, %rd61;
	st.global.f64 	[%rd67], %fd110;
	ld.global.f64 	%fd111, [%rd62];
	sub.f64 	%fd112, %fd110, %fd111;
	abs.f64 	%fd113, %fd112;
	setp.gt.f64 	%p18, %fd113, %fd209;
	selp.f64 	%fd209, %fd113, %fd209, %p18;
$L__BB0_13:
	add.s32 	%r119, %r119, 1;
	setp.ne.s32 	%p19, %r119, %r7;
	@%p19 bra 	$L__BB0_4;
$L__BB0_14:
	ld.shared.u64 	%rd68, [_ZZ9calculatePdS_S_PiE3err];
	mul.wide.u32 	%rd69, %r5, 8;
	add.s64 	%rd70, %rd68, %rd69;
	st.f64 	[%rd70], %fd209;
	bar.sync 	0;
	@%p1 bra 	$L__BB0_30;
	mov.b32 	%r125, 0;
$L__BB0_16:
	cvt.u32.u64 	%r90, %rd3;
	setp.lt.u32 	%p20, %r9, 15;
	add.s32 	%r91, %r8, %r125;
	mul.lo.s32 	%r36, %r91, %r90;
	mov.b32 	%r128, 1;
	@%p20 bra 	$L__BB0_19;
	mov.b32 	%r126, 1;
$L__BB0_18:
	.pragma "nounroll";
	add.s32 	%r93, %r126, %r36;
	mul.wide.u32 	%rd71, %r93, 8;
	add.s64 	%rd72, %rd2, %rd71;
	ld.global.f64 	%fd114, [%rd72];
	add.s64 	%rd73, %rd1, %rd71;
	st.global.f64 	[%rd73], %fd114;
	ld.global.f64 	%fd115, [%rd72+8];
	st.global.f64 	[%rd73+8], %fd115;
	ld.global.f64 	%fd116, [%rd72+16];
	st.global.f64 	[%rd73+16], %fd116;
	ld.global.f64 	%fd117, [%rd72+24];
	st.global.f64 	[%rd73+24], %fd117;
	ld.global.f64 	%fd118, [%rd72+32];
	st.global.f64 	[%rd73+32], %fd118;
	ld.global.f64 	%fd119, [%rd72+40];
	st.global.f64 	[%rd73+40], %fd119;
	ld.global.f64 	%fd120, [%rd72+48];
	st.global.f64 	[%rd73+48], %fd120;
	ld.global.f64 	%fd121, [%rd72+56];
	st.global.f64 	[%rd73+56], %fd121;
	ld.global.f64 	%fd122, [%rd72+64];
	st.global.f64 	[%rd73+64], %fd122;
	ld.global.f64 	%fd123, [%rd72+72];
	st.global.f64 	[%rd73+72], %fd123;
	ld.global.f64 	%fd124, [%rd72+80];
	st.global.f64 	[%rd73+80], %fd124;
	ld.global.f64 	%fd125, [%rd72+88];
	st.global.f64 	[%rd73+88], %fd125;
	ld.global.f64 	%fd126, [%rd72+96];
	st.global.f64 	[%rd73+96], %fd126;
	ld.global.f64 	%fd127, [%rd72+104];
	st.global.f64 	[%rd73+104], %fd127;
	ld.global.f64 	%fd128, [%rd72+112];
	st.global.f64 	[%rd73+112], %fd128;
	ld.global.f64 	%fd129, [%rd72+120];
	st.global.f64 	[%rd73+120], %fd129;
	add.s32 	%r128, %r126, 16;
	add.s32 	%r94, %r126, 15;
	setp.eq.s32 	%p21, %r94, %r14;
	mov.u32 	%r126, %r128;
	@%p21 bra 	$L__BB0_19;
	bra.uni 	$L__BB0_18;
$L__BB0_19:
	setp.eq.s32 	%p22, %r13, 0;
	@%p22 bra 	$L__BB0_29;
	setp.lt.u32 	%p23, %r10, 7;
	@%p23 bra 	$L__BB0_22;
	add.s32 	%r95, %r128, %r36;
	mul.wide.u32 	%rd74, %r95, 8;
	add.s64 	%rd75, %rd2, %rd74;
	ld.global.f64 	%fd130, [%rd75];
	add.s64 	%rd76, %rd1, %rd74;
	st.global.f64 	[%rd76], %fd130;
	cvt.u64.u32 	%rd77, %r36;
	cvt.u64.u32 	%rd78, %r128;
	add.s64 	%rd79, %rd78, %rd77;
	shl.b64 	%rd80, %rd79, 3;
	add.s64 	%rd81, %rd2, %rd80;
	ld.global.f64 	%fd131, [%rd81+8];
	add.s64 	%rd82, %rd1, %rd80;
	st.global.f64 	[%rd82+8], %fd131;
	ld.global.f64 	%fd132, [%rd81+16];
	st.global.f64 	[%rd82+16], %fd132;
	ld.global.f64 	%fd133, [%rd81+24];
	st.global.f64 	[%rd82+24], %fd133;
	ld.global.f64 	%fd134, [%rd81+32];
	st.global.f64 	[%rd82+32], %fd134;
	ld.global.f64 	%fd135, [%rd81+40];
	st.global.f64 	[%rd82+40], %fd135;
	ld.global.f64 	%fd136, [%rd81+48];
	st.global.f64 	[%rd82+48], %fd136;
	ld.global.f64 	%fd137, [%rd81+56];
	st.global.f64 	[%rd82+56], %fd137;
	add.s32 	%r128, %r128, 8;
$L__BB0_22:
	setp.eq.s32 	%p24, %r15, 0;
	@%p24 bra 	$L__BB0_29;
	setp.lt.u32 	%p25, %r11, 3;
	@%p25 bra 	$L__BB0_25;
	add.s32 	%r96, %r128, %r36;
	mul.wide.u32 	%rd83, %r96, 8;
	add.s64 	%rd84, %rd2, %rd83;
	ld.global.f64 	%fd138, [%rd84];
	add.s64 	%rd85, %rd1, %rd83;
	st.global.f64 	[%rd85], %fd138;
	cvt.u64.u32 	%rd86, %r36;
	cvt.u64.u32 	%rd87, %r128;
	add.s64 	%rd88, %rd87, %rd86;
	shl.b64 	%rd89, %rd88, 3;
	add.s64 	%rd90, %rd2, %rd89;
	ld.global.f64 	%fd139, [%rd90+8];
	add.s64 	%rd91, %rd1, %rd89;
	st.global.f64 	[%rd91+8], %fd139;
	ld.global.f64 	%fd140, [%rd90+16];
	st.global.f64 	[%rd91+16], %fd140;
	ld.global.f64 	%fd141, [%rd90+24];
	st.global.f64 	[%rd91+24], %fd141;
	add.s32 	%r128, %r128, 4;
$L__BB0_25:
	setp.eq.s32 	%p26, %r16, 0;
	@%p26 bra 	$L__BB0_29;
	setp.eq.s32 	%p27, %r16, 1;
	add.s32 	%r97, %r128, %r36;
	mul.wide.u32 	%rd92, %r97, 8;
	add.s64 	%rd93, %rd2, %rd92;
	ld.global.f64 	%fd142, [%rd93];
	add.s64 	%rd94, %rd1, %rd92;
	st.global.f64 	[%rd94], %fd142;
	@%p27 bra 	$L__BB0_29;
	setp.eq.s32 	%p28, %r16, 2;
	cvt.u64.u32 	%rd95, %r36;
	cvt.u64.u32 	%rd96, %r128;
	add.s64 	%rd97, %rd96, %rd95;
	shl.b64 	%rd98, %rd97, 3;
	add.s64 	%rd13, %rd2, %rd98;
	ld.global.f64 	%fd143, [%rd13+8];
	add.s64 	%rd14, %rd1, %rd98;
	st.global.f64 	[%rd14+8], %fd143;
	@%p28 bra 	$L__BB0_29;
	ld.global.f64 	%fd144, [%rd13+16];
	st.global.f64 	[%rd14+16], %fd144;
$L__BB0_29:
	add.s32 	%r125, %r125, 1;
	setp.ne.s32 	%p29, %r125, %r7;
	@%p29 bra 	$L__BB0_16;
$L__BB0_30:
	setp.ne.s32 	%p30, %r5, %r6;
	@%p30 bra 	$L__BB0_48;
	setp.lt.s32 	%p31, %r3, 2;
	ld.shared.u64 	%rd15, [_ZZ9calculatePdS_S_PiE3err];
	ld.f64 	%fd218, [%rd15];
	@%p31 bra 	$L__BB0_46;
	add.s32 	%r99, %r3, -2;
	setp.lt.u32 	%p32, %r99, 15;
	mov.b32 	%r132, 1;
	@%p32 bra 	$L__BB0_35;
	mov.b32 	%r130, 1;
$L__BB0_34:
	.pragma "nounroll";
	mul.wide.u32 	%rd99, %r130, 8;
	add.s64 	%rd100, %rd15, %rd99;
	ld.f64 	%fd146, [%rd100];
	setp.lt.f64 	%p33, %fd218, %fd146;
	selp.f64 	%fd147, %fd146, %fd218, %p33;
	ld.f64 	%fd148, [%rd100+8];
	setp.lt.f64 	%p34, %fd147, %fd148;
	selp.f64 	%fd149, %fd148, %fd147, %p34;
	ld.f64 	%fd150, [%rd100+16];
	setp.lt.f64 	%p35, %fd149, %fd150;
	selp.f64 	%fd151, %fd150, %fd149, %p35;
	ld.f64 	%fd152, [%rd100+24];
	setp.lt.f64 	%p36, %fd151, %fd152;
	selp.f64 	%fd153, %fd152, %fd151, %p36;
	ld.f64 	%fd154, [%rd100+32];
	setp.lt.f64 	%p37, %fd153, %fd154;
	selp.f64 	%fd155, %fd154, %fd153, %p37;
	ld.f64 	%fd156, [%rd100+40];
	setp.lt.f64 	%p38, %fd155, %fd156;
	selp.f64 	%fd157, %fd156, %fd155, %p38;
	ld.f64 	%fd158, [%rd100+48];
	setp.lt.f64 	%p39, %fd157, %fd158;
	selp.f64 	%fd159, %fd158, %fd157, %p39;
	ld.f64 	%fd160, [%rd100+56];
	setp.lt.f64 	%p40, %fd159, %fd160;
	selp.f64 	%fd161, %fd160, %fd159, %p40;
	ld.f64 	%fd162, [%rd100+64];
	setp.lt.f64 	%p41, %fd161, %fd162;
	selp.f64 	%fd163, %fd162, %fd161, %p41;
	ld.f64 	%fd164, [%rd100+72];
	setp.lt.f64 	%p42, %fd163, %fd164;
	selp.f64 	%fd165, %fd164, %fd163, %p42;
	ld.f64 	%fd166, [%rd100+80];
	setp.lt.f64 	%p43, %fd165, %fd166;
	selp.f64 	%fd167, %fd166, %fd165, %p43;
	ld.f64 	%fd168, [%rd100+88];
	setp.lt.f64 	%p44, %fd167, %fd168;
	selp.f64 	%fd169, %fd168, %fd167, %p44;
	ld.f64 	%fd170, [%rd100+96];
	setp.lt.f64 	%p45, %fd169, %fd170;
	selp.f64 	%fd171, %fd170, %fd169, %p45;
	ld.f64 	%fd172, [%rd100+104];
	setp.lt.f64 	%p46, %fd171, %fd172;
	selp.f64 	%fd173, %fd172, %fd171, %p46;
	ld.f64 	%fd174, [%rd100+112];
	setp.lt.f64 	%p47, %fd173, %fd174;
	selp.f64 	%fd175, %fd174, %fd173, %p47;
	ld.f64 	%fd176, [%rd100+120];
	setp.lt.f64 	%p48, %fd175, %fd176;
	selp.f64 	%fd218, %fd176, %fd175, %p48;
	add.s32 	%r132, %r130, 16;
	add.s32 	%r101, %r130, 15;
	and.b32  	%r102, %r5, 1008;
	setp.ne.s32 	%p49, %r101, %r102;
	mov.u32 	%r130, %r132;
	@%p49 bra 	$L__BB0_34;
$L__BB0_35:
	and.b32  	%r103, %r5, 15;
	setp.eq.s32 	%p50, %r103, 0;
	@%p50 bra 	$L__BB0_46;
	add.s32 	%r104, %r3, -1;
	and.b32  	%r105, %r104, 15;
	add.s32 	%r106, %r105, -1;
	setp.lt.u32 	%p51, %r106, 7;
	@%p51 bra 	$L__BB0_38;
	mul.wide.u32 	%rd101, %r132, 8;
	add.s64 	%rd102, %rd15, %rd101;
	ld.f64 	%fd178, [%rd102];
	setp.lt.f64 	%p52, %fd218, %fd178;
	selp.f64 	%fd179, %fd178, %fd218, %p52;
	ld.f64 	%fd180, [%rd102+8];
	setp.lt.f64 	%p53, %fd179, %fd180;
	selp.f64 	%fd181, %fd180, %fd179, %p53;
	ld.f64 	%fd182, [%rd102+16];
	setp.lt.f64 	%p54, %fd181, %fd182;
	selp.f64 	%fd183, %fd182, %fd181, %p54;
	ld.f64 	%fd184, [%rd102+24];
	setp.lt.f64 	%p55, %fd183, %fd184;
	selp.f64 	%fd185, %fd184, %fd183, %p55;
	ld.f64 	%fd186, [%rd102+32];
	setp.lt.f64 	%p56, %fd185, %fd186;
	selp.f64 	%fd187, %fd186, %fd185, %p56;
	ld.f64 	%fd188, [%rd102+40];
	setp.lt.f64 	%p57, %fd187, %fd188;
	selp.f64 	%fd189, %fd188, %fd187, %p57;
	ld.f64 	%fd190, [%rd102+48];
	setp.lt.f64 	%p58, %fd189, %fd190;
	selp.f64 	%fd191, %fd190, %fd189, %p58;
	ld.f64 	%fd192, [%rd102+56];
	setp.lt.f64 	%p59, %fd191, %fd192;
	selp.f64 	%fd218, %fd192, %fd191, %p59;
	add.s32 	%r132, %r132, 8;
$L__BB0_38:
	and.b32  	%r108, %r104, 7;
	setp.eq.s32 	%p60, %r108, 0;
	@%p60 bra 	$L__BB0_46;
	add.s32 	%r111, %r108, -1;
	setp.lt.u32 	%p61, %r111, 3;
	@%p61 bra 	$L__BB0_41;
	mul.wide.u32 	%rd103, %r132, 8;
	add.s64 	%rd104, %rd15, %rd103;
	ld.f64 	%fd194, [%rd104];
	setp.lt.f64 	%p62, %fd218, %fd194;
	selp.f64 	%fd195, %fd194, %fd218, %p62;
	ld.f64 	%fd196, [%rd104+8];
	setp.lt.f64 	%p63, %fd195, %fd196;
	selp.f64 	%fd197, %fd196, %fd195, %p63;
	ld.f64 	%fd198, [%rd104+16];
	setp.lt.f64 	%p64, %fd197, %fd198;
	selp.f64 	%fd199, %fd198, %fd197, %p64;
	ld.f64 	%fd200, [%rd104+24];
	setp.lt.f64 	%p65, %fd199, %fd200;
	selp.f64 	%fd218, %fd200, %fd199, %p65;
	add.s32 	%r132, %r132, 4;
$L__BB0_41:
	setp.eq.s32 	%p66, %r17, 0;
	@%p66 bra 	$L__BB0_46;
	setp.eq.s32 	%p67, %r17, 1;
	mul.wide.u32 	%rd105, %r132, 8;
	add.s64 	%rd16, %rd15, %rd105;
	ld.f64 	%fd201, [%rd16];
	setp.lt.f64 	%p68, %fd218, %fd201;
	selp.f64 	%fd218, %fd201, %fd218, %p68;
	@%p67 bra 	$L__BB0_46;
	setp.eq.s32 	%p69, %r17, 2;
	ld.f64 	%fd202, [%rd16+8];
	setp.lt.f64 	%p70, %fd218, %fd202;
	selp.f64 	%fd218, %fd202, %fd218, %p70;
	@%p69 bra 	$L__BB0_46;
	ld.f64 	%fd27, [%rd16+16];
	setp.geu.f64 	%p71, %fd218, %fd27;
	@%p71 bra 	$L__BB0_46;
	mov.f64 	%fd218, %fd27;
$L__BB0_46:
	st.shared.f64 	[_ZZ9calculatePdS_S_PiE7max_err], %fd218;
	add.s32 	%r112, %r134, -1;
	and.b32  	%r113, %r134, %r112;
	setp.ne.s32 	%p72, %r113, 0;
	setp.lt.s32 	%p73, %r134, 1;
	or.pred  	%p74, %p73, %p72;
	@%p74 bra 	$L__BB0_48;
	add.u64 	%rd106, %SP, 0;
	add.u64 	%rd107, %SPL, 0;
	st.local.u32 	[%rd107], %r134;
	st.local.f64 	[%rd107+8], %fd218;
	mov.u64 	%rd108, $str;
	cvta.global.u64 	%rd109, %rd108;
	{ // callseq 1, 0
	.param .b64 param0;
	st.param.b64 	[param0], %rd109;
	.param .b64 param1;
	st.param.b64 	[param1], %rd106;
	.param .b32 retval0;
	call.uni (retval0), 
	vprintf, 
	(
	param0, 
	param1
	);
	ld.param.b32 	%r114, [retval0];
	} // callseq 1
$L__BB0_48:
	add.s32 	%r134, %r134, 1;
	bar.sync 	0;
	ld.shared.f64 	%fd219, [_ZZ9calculatePdS_S_PiE7max_err];
	setp.gt.f64 	%p75, %fd219, %fd1;
	@%p75 bra 	$L__BB0_2;
$L__BB0_49:
	setp.ne.s32 	%p76, %r5, %r6;
	@%p76 bra 	$L__BB0_51;
	add.u64 	%rd110, %SP, 0;
	add.u64 	%rd111, %SPL, 0;
	st.local.u32 	[%rd111], %r134;
	st.local.f64 	[%rd111+8], %fd219;
	mov.u64 	%rd112, $str;
	cvta.global.u64 	%rd113, %rd112;
	{ // callseq 2, 0
	.param .b64 param0;
	st.param.b64 	[param0], %rd113;
	.param .b64 param1;
	st.param.b64 	[param1], %rd110;
	.param .b32 retval0;
	call.uni (retval0), 
	vprintf, 
	(
	param0, 
	param1
	);
	ld.param.b32 	%r116, [retval0];
	} // callseq 2
$L__BB0_51:
	ret;

}


// ===== COMPILED SASS (sm_100) =====

	.target	sm_100

	.elftype	@"ET_EXEC"


//--------------------- .note.nv.tkinfo           --------------------------
	.section	.note.nv.tkinfo,"",@"SHT_NOTE"
	.sectionflags	@"SHF_NOTE_NV_TKINFO"
	.tkinfo
        /*0018*/ 	.word	0x00000002
        /*0030*/ 	.string	""
        /*0030*/ 	.string	"ptxas"
        /*0030*/ 	.string	"Cuda compilation tools, release 13.0, V13.0.88"
        /*0030*/ 	.string	"Build cuda_13.0.r13.0/compiler.36424714_0"
        /*0030*/ 	.string	"-arch sm_100 -m 64 "



//--------------------- .note.nv.cuinfo           --------------------------
	.section	.note.nv.cuinfo,"",@"SHT_NOTE"
	.sectionflags	@"SHF_NOTE_NV_CUINFO"
        /*0018*/ 	.short	0x0002
        /*001a*/ 	.short	0x0064
        /*001c*/ 	.short	0x0082
	.zero		2


//--------------------- .nv.info                  --------------------------
	.section	.nv.info,"",@"SHT_CUDA_INFO"
	.align	4


	//----- nvinfo : EIATTR_REGCOUNT
	.align		4
        /*0000*/ 	.byte	0x04, 0x2f
        /*0002*/ 	.short	(.L_2 - .L_1)
	.align		4
.L_1:
        /*0004*/ 	.word	index@(_Z9calculatePdS_S_Pi)
        /*0008*/ 	.word	0x00000038


	//----- nvinfo : EIATTR_FRAME_SIZE
	.align		4
.L_2:
        /*000c*/ 	.byte	0x04, 0x11
        /*000e*/ 	.short	(.L_4 - .L_3)
	.align		4
.L_3:
        /*0010*/ 	.word	index@(_Z9calculatePdS_S_Pi)
        /*0014*/ 	.word	0x00000010


	//----- nvinfo : EIATTR_MIN_STACK_SIZE
	.align		4
.L_4:
        /*0018*/ 	.byte	0x04, 0x12
        /*001a*/ 	.short	(.L_6 - .L_5)
	.align		4
.L_5:
        /*001c*/ 	.word	index@(_Z9calculatePdS_S_Pi)
        /*0020*/ 	.word	0x00000010
.L_6:


//--------------------- .nv.compat                --------------------------
	.section	.nv.compat,"",@"SHT_CUDA_COMPAT_INFO"
	.align	4
        /*0000*/ 	.byte	0x02, 0x09, 0x00, 0x00, 0x02, 0x02, 0x01, 0x00, 0x02, 0x05, 0x05, 0x00, 0x03, 0x07, 0x01, 0x01
        /*0010*/ 	.byte	0x02, 0x03, 0x00, 0x00, 0x02, 0x06, 0x01, 0x00, 0x04, 0x0b, 0x08, 0x00, 0x01, 0x00, 0x00, 0x00
        /*0020*/ 	.byte	0x00, 0x00, 0x00, 0x00


//--------------------- .nv.info._Z9calculatePdS_S_Pi --------------------------
	.section	.nv.info._Z9calculatePdS_S_Pi,"",@"SHT_CUDA_INFO"
	.sectionflags	@""
	.align	4


	//----- nvinfo : EIATTR_CUDA_API_VERSION
	.align		4
        /*0000*/ 	.byte	0x04, 0x37
        /*0002*/ 	.short	(.L_8 - .L_7)
.L_7:
        /*0004*/ 	.word	0x00000082


	//----- nvinfo : EIATTR_KPARAM_INFO
	.align		4
.L_8:
        /*0008*/ 	.byte	0x04, 0x17
        /*000a*/ 	.short	(.L_10 - .L_9)
.L_9:
        /*000c*/ 	.word	0x00000000
        /*0010*/ 	.short	0x0003
        /*0012*/ 	.short	0x0018
        /*0014*/ 	.byte	0x00, 0xf5, 0x21, 0x00


	//----- nvinfo : EIATTR_KPARAM_INFO
	.align		4
.L_10:
        /*0018*/ 	.byte	0x04, 0x17
        /*001a*/ 	.short	(.L_12 - .L_11)
.L_11:
        /*001c*/ 	.word	0x00000000
        /*0020*/ 	.short	0x0002
        /*0022*/ 	.short	0x0010
        /*0024*/ 	.byte	0x00, 0xf5, 0x21, 0x00


	//----- nvinfo : EIATTR_KPARAM_INFO
	.align		4
.L_12:
        /*0028*/ 	.byte	0x04, 0x17
        /*002a*/ 	.short	(.L_14 - .L_13)
.L_13:
        /*002c*/ 	.word	0x00000000
        /*0030*/ 	.short	0x0001
        /*0032*/ 	.short	0x0008
        /*0034*/ 	.byte	0x00, 0xf5, 0x21, 0x00


	//----- nvinfo : EIATTR_KPARAM_INFO
	.align		4
.L_14:
        /*0038*/ 	.byte	0x04, 0x17
        /*003a*/ 	.short	(.L_16 - .L_15)
.L_15:
        /*003c*/ 	.word	0x00000000
        /*0040*/ 	.short	0x0000
        /*0042*/ 	.short	0x0000
        /*0044*/ 	.byte	0x00, 0xf5, 0x21, 0x00


	//----- nvinfo : EIATTR_SPARSE_MMA_MASK
	.align		4
.L_16:
        /*0048*/ 	.byte	0x03, 0x50
        /*004a*/ 	.short	0x0000


	//----- nvinfo : EIATTR_MAXREG_COUNT
	.align		4
        /*004c*/ 	.byte	0x03, 0x1b
        /*004e*/ 	.short	0x00ff


	//----- nvinfo : EIATTR_NUM_BARRIERS
	.align		4
        /*0050*/ 	.byte	0x02, 0x4c
        /*0052*/ 	.byte	0x01
	.zero		1


	//----- nvinfo : EIATTR_EXTERNS
	.align		4
        /*0054*/ 	.byte	0x04, 0x0f
        /*0056*/ 	.short	(.L_18 - .L_17)


	//   ....[0]....
	.align		4
.L_17:
        /*0058*/ 	.word	index@(malloc)


	//   ....[1]....
	.align		4
        /*005c*/ 	.word	index@(vprintf)


	//----- nvinfo : EIATTR_MERCURY_ISA_VERSION
	.align		4
.L_18:
        /*0060*/ 	.byte	0x03, 0x5f
        /*0062*/ 	.short	0x0101


	//----- nvinfo : EIATTR_VRC_CTA_INIT_COUNT
	.align		4
        /*0064*/ 	.byte	0x02, 0x4a
	.zero		1
	.zero		1


	//----- nvinfo : EIATTR_SYSCALL_OFFSETS
	.align		4
        /*0068*/ 	.byte	0x04, 0x46
        /*006a*/ 	.short	(.L_20 - .L_19)


	//   ....[0]....
.L_19:
        /*006c*/ 	.word	0x00000130


	//   ....[1]....
        /*0070*/ 	.word	0x00002600


	//   ....[2]....
        /*0074*/ 	.word	0x00002770


	//----- nvinfo : EIATTR_EXIT_INSTR_OFFSETS
	.align		4
.L_20:
        /*0078*/ 	.byte	0x04, 0x1c
        /*007a*/ 	.short	(.L_22 - .L_21)


	//   ....[0]....
.L_21:
        /*007c*/ 	.word	0x000026c0


	//   ....[1]....
        /*0080*/ 	.word	0x00002780


	//----- nvinfo : EIATTR_CRS_STACK_SIZE
	.align		4
.L_22:
        /*0084*/ 	.byte	0x04, 0x1e
        /*0086*/ 	.short	(.L_24 - .L_23)
.L_23:
        /*0088*/ 	.word	0x00000000


	//----- nvinfo : EIATTR_CBANK_PARAM_SIZE
	.align		4
.L_24:
        /*008c*/ 	.byte	0x03, 0x19
        /*008e*/ 	.short	0x0020


	//----- nvinfo : EIATTR_PARAM_CBANK
	.align		4
        /*0090*/ 	.byte	0x04, 0x0a
        /*0092*/ 	.short	(.L_26 - .L_25)
	.align		4
.L_25:
        /*0094*/ 	.word	index@(.nv.constant0._Z9calculatePdS_S_Pi)
        /*0098*/ 	.short	0x0380
        /*009a*/ 	.short	0x0020


	//----- nvinfo : EIATTR_SW_WAR
	.align		4
.L_26:
        /*009c*/ 	.byte	0x04, 0x36
        /*009e*/ 	.short	(.L_28 - .L_27)
.L_27:
        /*00a0*/ 	.word	0x00000008
.L_28:


//--------------------- .nv.callgraph             --------------------------
	.section	.nv.callgraph,"",@"SHT_CUDA_CALLGRAPH"
	.align	4
	.sectionentsize	8
	.align		4
        /*0000*/ 	.word	0x00000000
	.align		4
        /*0004*/ 	.word	0xffffffff
	.align		4
        /*0008*/ 	.word	index@(_Z9calculatePdS_S_Pi)
	.align		4
        /*000c*/ 	.word	index@(vprintf)
	.align		4
        /*0010*/ 	.word	index@(_Z9calculatePdS_S_Pi)
	.align		4
        /*0014*/ 	.word	index@(malloc)
	.align		4
        /*0018*/ 	.word	0x00000000
	.align		4
        /*001c*/ 	.word	0xfffffffe
	.align		4
        /*0020*/ 	.word	0x00000000
	.align		4
        /*0024*/ 	.word	0xfffffffd
	.align		4
        /*0028*/ 	.word	0x00000000
	.align		4
        /*002c*/ 	.word	0xfffffffc


//--------------------- .nv.constant4             --------------------------
	.section	.nv.constant4,"a",@progbits
	.align	8
	.align		8
.nv.constant4:
        /*0000*/ 	.dword	malloc
	.align		8
        /*0008*/ 	.dword	vprintf
	.align		8
        /*0010*/ 	.dword	$str


//--------------------- .text._Z9calculatePdS_S_Pi --------------------------
	.section	.text._Z9calculatePdS_S_Pi,"ax",@progbits
	.align	128
        .global         _Z9calculatePdS_S_Pi
        .type           _Z9calculatePdS_S_Pi,@function
        .size           _Z9calculatePdS_S_Pi,(.L_x_28 - _Z9calculatePdS_S_Pi)
        .other          _Z9calculatePdS_S_Pi,@"STO_CUDA_ENTRY STV_DEFAULT"
_Z9calculatePdS_S_Pi:
.text._Z9calculatePdS_S_Pi:
[----:B------:R-:W0:Y:S08]  /*0000*/  LDC R1, c[0x0][0x37c] ;  /* 0x0000df00ff017b82 */ /* 0x000e300000000800 */
[----:B------:R-:W1:Y:S01]  /*0010*/  LDC.64 R6, c[0x0][0x398] ;  /* 0x0000e600ff067b82 */ /* 0x000e620000000a00 */
[----:B------:R-:W1:Y:S01]  /*0020*/  LDCU.64 UR36, c[0x0][0x358] ;  /* 0x00006b00ff2477ac */ /* 0x000e620008000a00 */
[----:B0-----:R-:W-:-:S06]  /*0030*/  VIADD R1, R1, 0xfffffff0 ;  /* 0xfffffff001017836 */ /* 0x001fcc0000000000 */
[----:B------:R-:W0:Y:S01]  /*0040*/  LDC.64 R24, c[0x0][0x390] ;  /* 0x0000e400ff187b82 */ /* 0x000e220000000a00 */
[----:B-1----:R-:W2:Y:S04]  /*0050*/  LDG.E R18, desc[UR36][R6.64+0xc] ;  /* 0x00000c2406127981 */ /* 0x002ea8000c1e1900 */
[----:B------:R1:W5:Y:S04]  /*0060*/  LDG.E R23, desc[UR36][R6.64] ;  /* 0x0000002406177981 */ /* 0x000368000c1e1900 */
[----:B------:R1:W5:Y:S04]  /*0070*/  LDG.E R19, desc[UR36][R6.64+0x4] ;  /* 0x0000042406137981 */ /* 0x000368000c1e1900 */
[----:B------:R1:W5:Y:S04]  /*0080*/  LDG.E R2, desc[UR36][R6.64+0x8] ;  /* 0x0000082406027981 */ /* 0x000368000c1e1900 */
[----:B------:R1:W5:Y:S04]  /*0090*/  LDG.E R26, desc[UR36][R6.64+0x10] ;  /* 0x00001024061a7981 */ /* 0x000368000c1e1900 */
[----:B0-----:R-:W5:Y:S01]  /*00a0*/  LDG.E.64 R24, desc[UR36][R24.64] ;  /* 0x0000002418187981 */ /* 0x001f62000c1e1b00 */
[----:B------:R-:W-:Y:S01]  /*00b0*/  MOV R0, 0x0 ;  /* 0x0000000000007802 */ /* 0x000fe20000000f00 */
[----:B------:R-:W0:Y:S03]  /*00c0*/  LDCU UR4, c[0x0][0x2f8] ;  /* 0x00005f00ff0477ac */ /* 0x000e260008000800 */
[----:B------:R1:W3:Y:S01]  /*00d0*/  LDC.64 R8, c[0x4][R0] ;  /* 0x0100000000087b82 */ /* 0x0002e20000000a00 */
[----:B------:R-:W4:Y:S01]  /*00e0*/  LDCU UR5, c[0x0][0x2fc] ;  /* 0x00005f80ff0577ac */ /* 0x000f220008000800 */
[----:B0-----:R-:W-:-:S05]  /*00f0*/  IADD3 R16, P0, PT, R1, UR4, RZ ;  /* 0x0000000401107c10 */ /* 0x001fca000ff1e0ff */
[----:B----4-:R-:W-:Y:S02]  /*0100*/  IMAD.X R17, RZ, RZ, UR5, P0 ;  /* 0x00000005ff117e24 */ /* 0x010fe400080e06ff */
[----:B-123--:R-:W-:-:S07]  /*0110*/  IMAD.WIDE R4, R18, 0x8, RZ ;  /* 0x0000000812047825 */ /* 0x00efce00078e02ff */
[----:B------:R-:W-:-:S07]  /*0120*/  LEPC R20, `(.L_x_0) ;  /* 0x000000001014794e */ /* 0x000fce0000000000 */
[----:B-----5:R-:W-:Y:S05]  /*0130*/  CALL.ABS.NOINC R8 ;  /* 0x0000000008007343 */ /* 0x020fea0003c00000 */
.L_x_0:
[----:B------:R-:W0:Y:S02]  /*0140*/  LDC.64 R8, c[0x0][0x390] ;  /* 0x0000e400ff087b82 */ /* 0x000e240000000a00 */
[----:B0-----:R-:W2:Y:S06]  /*0150*/  LDG.E.64 R8, desc[UR36][R8.64+0x8] ;  /* 0x0000082408087981 */ /* 0x001eac000c1e1b00 */
[----:B------:R-:W0:Y:S01]  /*0160*/  S2UR UR5, SR_CgaCtaId ;  /* 0x00000000000579c3 */ /* 0x000e220000008800 */
[----:B------:R-:W-:Y:S01]  /*0170*/  UMOV UR4, 0x400 ;  /* 0x0000040000047882 */ /* 0x000fe20000000000 */
[----:B------:R-:W-:Y:S01]  /*0180*/  IMAD.MOV.U32 R10, RZ, RZ, R4 ;  /* 0x000000ffff0a7224 */ /* 0x000fe200078e0004 */
[----:B------:R-:W1:Y:S01]  /*0190*/  S2R R3, SR_TID.X ;  /* 0x0000000000037919 */ /* 0x000e620000002100 */
[----:B------:R-:W-:-:S02]  /*01a0*/  IMAD.MOV.U32 R11, RZ, RZ, R5 ;  /* 0x000000ffff0b7224 */ /* 0x000fc400078e0005 */
[----:B------:R-:W-:Y:S01]  /*01b0*/  VIADD R22, R18, 0xffffffff ;  /* 0xffffffff12167836 */ /* 0x000fe20000000000 */
[----:B0-----:R-:W-:Y:S01]  /*01c0*/  ULEA UR4, UR5, UR4, 0x18 ;  /* 0x0000000405047291 */ /* 0x001fe2000f8ec0ff */
[----:B--2---:R-:W-:-:S08]  /*01d0*/  DSETP.GT.AND P0, PT, R8, R24, PT ;  /* 0x000000180800722a */ /* 0x004fd00003f04000 */
[----:B------:R0:W-:Y:S06]  /*01e0*/  STS.128 [UR4], R8 ;  /* 0x00000008ff007988 */ /* 0x0001ec0008000c04 */
[----:B-1----:R-:W-:Y:S05]  /*01f0*/  @!P0 BRA `(.L_x_1) ;  /* 0x0000002400288947 */ /* 0x002fea0003800000 */
[----:B------:R-:W1:Y:S01]  /*0200*/  LDC.64 R6, c[0x0][0x380] ;  /* 0x0000e000ff067b82 */ /* 0x000e620000000a00 */
[----:B------:R-:W-:Y:S01]  /*0210*/  ISETP.NE.AND P0, PT, R3, R22, PT ;  /* 0x000000160300720c */ /* 0x000fe20003f05270 */
[----:B------:R-:W-:Y:S01]  /*0220*/  IMAD R3, R26, R3, RZ ;  /* 0x000000031a037224 */ /* 0x000fe200078e02ff */
[----:B------:R-:W-:Y:S01]  /*0230*/  LOP3.LUT R33, R22, 0x3, RZ, 0xc0, !PT ;  /* 0x0000000316217812 */ /* 0x000fe200078ec0ff */
[----:B------:R-:W-:Y:S02]  /*0240*/  VIADD R23, R23, 0xffffffff ;  /* 0xffffffff17177836 */ /* 0x000fe40000000000 */
[----:B------:R-:W-:Y:S01]  /*0250*/  IMAD.WIDE R4, R19, 0x8, RZ ;  /* 0x0000000813047825 */ /* 0x000fe200078e02ff */
[----:B------:R-:W-:Y:S02]  /*0260*/  IADD3 R0, PT, PT, R3, 0x1, R26 ;  /* 0x0000000103007810 */ /* 0x000fe40007ffe01a */
[----:B------:R-:W-:Y:S01]  /*0270*/  VIMNMX R3, PT, PT, RZ, R3, !PT ;  /* 0x00000003ff037248 */ /* 0x000fe20007fe0100 */
[----:B------:R-:W-:-:S04]  /*0280*/  VIADD R31, R19, 0xfffffffe ;  /* 0xfffffffe131f7836 */ /* 0x000fc80000000000 */
[----:B------:R-:W-:Y:S01]  /*0290*/  @P0 VIMNMX R23, PT, PT, R23, R0, PT ;  /* 0x0000000017170248 */ /* 0x000fe20003fe0100 */
[C---:B------:R-:W-:Y:S01]  /*02a0*/  VIADD R35, R3.reuse, 0x1 ;  /* 0x0000000103237836 */ /* 0x040fe20000000000 */
[----:B------:R-:W-:Y:S01]  /*02b0*/  LOP3.LUT R0, RZ, R3, RZ, 0x33, !PT ;  /* 0x00000003ff007212 */ /* 0x000fe200078e33ff */
[----:B------:R-:W-:Y:S01]  /*02c0*/  VIADD R36, R3, 0x2 ;  /* 0x0000000203247836 */ /* 0x000fe20000000000 */
[----:B------:R-:W-:Y:S02]  /*02d0*/  ISETP.GE.AND P0, PT, R19, 0x3, PT ;  /* 0x000000031300780c */ /* 0x000fe40003f06270 */
[----:B------:R-:W-:Y:S01]  /*02e0*/  LOP3.LUT R34, R31, 0xfffffff0, RZ, 0xc0, !PT ;  /* 0xfffffff01f227812 */ /* 0x000fe200078ec0ff */
[----:B------:R-:W-:Y:S01]  /*02f0*/  IMAD.IADD R23, R0, 0x1, R23 ;  /* 0x0000000100177824 */ /* 0x000fe200078e0217 */
[-C--:B-1----:R-:W-:Y:S02]  /*0300*/  IADD3 R26, P1, PT, -R4, R6.reuse, RZ ;  /* 0x00000006041a7210 */ /* 0x082fe40007f3e1ff */
[----:B------:R-:W-:-:S02]  /*0310*/  LEA R30, P2, R19, R6, 0x3 ;  /* 0x00000006131e7211 */ /* 0x000fc400078418ff */
[----:B------:R-:W-:Y:S01]  /*0320*/  ISETP.LT.OR P0, PT, R23, 0x1, !P0 ;  /* 0x000000011700780c */ /* 0x000fe20004701670 */
[----:B------:R-:W-:Y:S01]  /*0330*/  IMAD.X R27, R7, 0x1, ~R5, P1 ;  /* 0x00000001071b7824 */ /* 0x000fe200008e0e05 */
[----:B------:R-:W-:Y:S02]  /*0340*/  IADD3 R28, P1, PT, R6, 0x8, RZ ;  /* 0x00000008061c7810 */ /* 0x000fe40007f3e0ff */
[----:B------:R-:W-:Y:S02]  /*0350*/  LEA.HI.X R32, R19, R7, RZ, 0x3, P2 ;  /* 0x0000000713207211 */ /* 0x000fe400010f1cff */
[----:B------:R-:W-:Y:S01]  /*0360*/  P2R R37, PR, RZ, 0x1 ;  /* 0x00000001ff257803 */ /* 0x000fe20000000000 */
[----:B------:R-:W-:-:S08]  /*0370*/  IMAD.X R29, RZ, RZ, R7, P1 ;  /* 0x000000ffff1d7224 */ /* 0x000fd000008e0607 */
.L_x_25:
[----:B------:R-:W-:Y:S01]  /*0380*/  ISETP.NE.AND P0, PT, R37, RZ, PT ;  /* 0x000000ff2500720c */ /* 0x000fe20003f05270 */
[----:B------:R-:W-:Y:S01]  /*0390*/  BSSY.RECONVERGENT B0, `(.L_x_2) ;  /* 0x00000ca000007945 */ /* 0x000fe20003800200 */
[----:B-1----:R-:W-:-:S11]  /*03a0*/  CS2R R46, SRZ ;  /* 0x00000000002e7805 */ /* 0x002fd6000001ff00 */
[----:B------:R-:W-:Y:S05]  /*03b0*/  @P0 BRA `(.L_x_3) ;  /* 0x0000000c001c0947 */ /* 0x000fea0003800000 */
[----:B------:R-:W-:Y:S01]  /*03c0*/  IMAD.MOV.U32 R0, RZ, RZ, RZ ;  /* 0x000000ffff007224 */ /* 0x000fe200078e00ff */
[----:B------:R-:W-:-:S07]  /*03d0*/  CS2R R46, SRZ ;  /* 0x00000000002e7805 */ /* 0x000fce000001ff00 */
.L_x_9:
[----:B------:R-:W-:Y:S02]  /*03e0*/  VIADD R3, R19, 0xfffffffd ;  /* 0xfffffffd13037836 */ /* 0x000fe40000000000 */
[----:B------:R-:W-:Y:S02]  /*03f0*/  IMAD.IADD R4, R35, 0x1, R0 ;  /* 0x0000000123047824 */ /* 0x000fe400078e0200 */
[----:B------:R-:W-:Y:S01]  /*0400*/  IMAD.MOV.U32 R49, RZ, RZ, 0x1 ;  /* 0x00000001ff317424 */ /* 0x000fe200078e00ff */
[----:B------:R-:W-:Y:S01]  /*0410*/  ISETP.GE.U32.AND P0, PT, R3, 0x3, PT ;  /* 0x000000030300780c */ /* 0x000fe20003f06070 */
[----:B------:R-:W-:-:S12]  /*0420*/  IMAD R53, R19, R4, RZ ;  /* 0x0000000413357224 */ /* 0x000fd800078e02ff */
[----:B------:R-:W-:Y:S05]  /*0430*/  @!P0 BRA `(.L_x_4) ;  /* 0x0000000400748947 */ /* 0x000fea0003800000 */
[----:B------:R-:W1:Y:S01]  /*0440*/  LDC.64 R4, c[0x0][0x380] ;  /* 0x0000e000ff047b82 */ /* 0x000e620000000a00 */
[----:B------:R-:W-:Y:S01]  /*0450*/  IMAD.IADD R6, R36, 0x1, R0 ;  /* 0x0000000124067824 */ /* 0x000fe200078e0200 */
[----:B------:R-:W-:Y:S01]  /*0460*/  LOP3.LUT R48, R31, 0xfffffffc, RZ, 0xc0, !PT ;  /* 0xfffffffc1f307812 */ /* 0x000fe200078ec0ff */
[----:B------:R-:W-:Y:S01]  /*0470*/  VIADD R53, R53, 0x1 ;  /* 0x0000000135357836 */ /* 0x000fe20000000000 */
[----:B------:R-:W-:Y:S01]  /*0480*/  BSSY.RECONVERGENT B1, `(.L_x_5) ;  /* 0x0000057000017945 */ /* 0x000fe20003800200 */
[----:B------:R-:W-:Y:S02]  /*0490*/  IMAD R3, R19, R6, 0x1 ;  /* 0x0000000113037424 */ /* 0x000fe400078e0206 */
[----:B------:R-:W-:-:S04]  /*04a0*/  IMAD.WIDE.U32 R50, R53, 0x8, RZ ;  /* 0x0000000835327825 */ /* 0x000fc800078e00ff */
[----:B------:R-:W-:Y:S02]  /*04b0*/  IMAD.MOV.U32 R49, RZ, RZ, RZ ;  /* 0x000000ffff317224 */ /* 0x000fe400078e00ff */
[----:B------:R-:W-:Y:S02]  /*04c0*/  IMAD.MOV R48, RZ, RZ, -R48 ;  /* 0x000000ffff307224 */ /* 0x000fe400078e0a30 */
[----:B-1----:R-:W-:-:S04]  /*04d0*/  IMAD.WIDE.U32 R4, R3, 0x8, R4 ;  /* 0x0000000803047825 */ /* 0x002fc800078e0004 */
[----:B------:R-:W-:Y:S02]  /*04e0*/  IMAD.MOV.U32 R52, RZ, RZ, R4 ;  /* 0x000000ffff347224 */ /* 0x000fe400078e0004 */
[----:B------:R-:W-:-:S07]  /*04f0*/  IMAD.MOV.U32 R3, RZ, RZ, R5 ;  /* 0x000000ffff037224 */ /* 0x000fce00078e0005 */
.L_x_6:
[----:B------:R-:W1:Y:S01]  /*0500*/  LDCU.128 UR4, c[0x0][0x380] ;  /* 0x00007000ff0477ac */ /* 0x000e620008000c00 */
[----:B------:R-:W-:-:S05]  /*0510*/  IMAD.WIDE R42, R53, 0x8, R28 ;  /* 0x00000008352a7825 */ /* 0x000fca00078e021c */
[----:B0-----:R-:W2:Y:S01]  /*0520*/  LDG.E.64 R8, desc[UR36][R42.64+-0x10] ;  /* 0xfffff0242a087981 */ /* 0x001ea2000c1e1b00 */
[----:B-1----:R-:W-:-:S04]  /*0530*/  IADD3 R40, P0, PT, R50, UR4, RZ ;  /* 0x0000000432287c10 */ /* 0x002fc8000ff1e0ff */
[----:B------:R-:W-:Y:S01]  /*0540*/  IADD3.X R41, PT, PT, R51, UR5, RZ, P0, !PT ;  /* 0x0000000533297c10 */ /* 0x000fe200087fe4ff */
[----:B------:R-:W-:-:S04]  /*0550*/  IMAD.WIDE R44, R53, 0x8, R26 ;  /* 0x00000008352c7825 */ /* 0x000fc800078e021a */
[----:B------:R-:W2:Y:S01]  /*0560*/  LDG.E.64 R6, desc[UR36][R40.64+0x8] ;  /* 0x0000082428067981 */ /* 0x000ea2000c1e1b00 */
[----:B------:R-:W-:-:S03]  /*0570*/  IMAD.MOV.U32 R12, RZ, RZ, R52 ;  /* 0x000000ffff0c7224 */ /* 0x000fc600078e0034 */
[----:B------:R-:W3:Y:S01]  /*0580*/  LDG.E.64 R4, desc[UR36][R44.64] ;  /* 0x000000242c047981 */ /* 0x000ee2000c1e1b00 */
[----:B------:R-:W-:-:S05]  /*0590*/  IMAD.MOV.U32 R13, RZ, RZ, R3 ;  /* 0x000000ffff0d7224 */ /* 0x000fca00078e0003 */
[----:B------:R-:W4:Y:S01]  /*05a0*/  LDG.E.64 R10, desc[UR36][R12.64] ;  /* 0x000000240c0a7981 */ /* 0x000f22000c1e1b00 */
[----:B--2---:R-:W-:-:S08]  /*05b0*/  DADD R6, R8, R6 ;  /* 0x0000000008067229 */ /* 0x004fd00000000006 */
[----:B---3--:R-:W-:Y:S01]  /*05c0*/  DADD R6, R6, R4 ;  /* 0x0000000006067229 */ /* 0x008fe20000000004 */
[----:B------:R-:W-:-:S07]  /*05d0*/  IADD3 R4, P0, PT, R50, UR6, RZ ;  /* 0x0000000632047c10 */ /* 0x000fce000ff1e0ff */
[----:B----4-:R-:W-:Y:S01]  /*05e0*/  DADD R6, R6, R10 ;  /* 0x0000000006067229 */ /* 0x010fe2000000000a */
[----:B------:R-:W-:-:S07]  /*05f0*/  IADD3.X R5, PT, PT, R51, UR7, RZ, P0, !PT ;  /* 0x0000000733057c10 */ /* 0x000fce00087fe4ff */
[----:B------:R-:W-:-:S07]  /*0600*/  DMUL R6, R6, 0.25 ;  /* 0x3fd0000006067828 */ /* 0x000fce0000000000 */
[----:B------:R0:W-:Y:S04]  /*0610*/  STG.E.64 desc[UR36][R4.64], R6 ;  /* 0x0000000604007986 */ /* 0x0001e8000c101b24 */
[----:B------:R-:W2:Y:S04]  /*0620*/  LDG.E.64 R8, desc[UR36][R40.64] ;  /* 0x0000002428087981 */ /* 0x000ea8000c1e1b00 */
[----:B------:R-:W2:Y:S01]  /*0630*/  LDG.E.64 R20, desc[UR36][R40.64+0x10] ;  /* 0x0000102428147981 */ /* 0x000ea2000c1e1b00 */
[----:B------:R-:W-:-:S03]  /*0640*/  IADD3 R10, P0, PT, R50, R30, RZ ;  /* 0x0000001e320a7210 */ /* 0x000fc60007f1e0ff */
[----:B------:R-:W3:Y:S02]  /*0650*/  LDG.E.64 R14, desc[UR36][R44.64+0x8] ;  /* 0x000008242c0e7981 */ /* 0x000ee4000c1e1b00 */
[----:B------:R-:W-:-:S05]  /*0660*/  IMAD.X R11, R51, 0x1, R32, P0 ;  /* 0x00000001330b7824 */ /* 0x000fca00000e0620 */
[----:B------:R-:W4:Y:S01]  /*0670*/  LDG.E.64 R12, desc[UR36][R10.64+0x8] ;  /* 0x000008240a0c7981 */ /* 0x000f22000c1e1b00 */
[----:B--2---:R-:W-:-:S08]  /*0680*/  DADD R20, R8, R20 ;  /* 0x0000000008147229 */ /* 0x004fd00000000014 */
[----:B---3--:R-:W-:-:S08]  /*0690*/  DADD R14, R20, R14 ;  /* 0x00000000140e7229 */ /* 0x008fd0000000000e */
[----:B----4-:R-:W-:-:S08]  /*06a0*/  DADD R12, R14, R12 ;  /* 0x000000000e0c7229 */ /* 0x010fd0000000000c */
[----:B------:R-:W-:-:S07]  /*06b0*/  DMUL R12, R12, 0.25 ;  /* 0x3fd000000c0c7828 */ /* 0x000fce0000000000 */
[----:B------:R1:W-:Y:S04]  /*06c0*/  STG.E.64 desc[UR36][R4.64+0x8], R12 ;  /* 0x0000080c04007986 */ /* 0x0003e8000c101b24 */
[----:B------:R-:W2:Y:S04]  /*06d0*/  LDG.E.64 R20, desc[UR36][R42.64] ;  /* 0x000000242a147981 */ /* 0x000ea8000c1e1b00 */
[----:B------:R-:W2:Y:S04]  /*06e0*/  LDG.E.64 R14, desc[UR36][R40.64+0x18] ;  /* 0x00001824280e7981 */ /* 0x000ea8000c1e1b00 */
[----:B------:R-:W3:Y:S01]  /*06f0*/  LDG.E.64 R38, desc[UR36][R10.64+0x10] ;  /* 0x000010240a267981 */ /* 0x000ee2000c1e1b00 */
[----:B--2---:R-:W-:-:S03]  /*0700*/  DADD R14, R20, R14 ;  /* 0x00000000140e7229 */ /* 0x004fc6000000000e */
[----:B------:R-:W2:Y:S01]  /*0710*/  LDG.E.64 R20, desc[UR36][R44.64+0x10] ;  /* 0x000010242c147981 */ /* 0x000ea2000c1e1b00 */
[----:B0-----:R-:W-:-:S08]  /*0720*/  DADD R6, R6, -R8 ;  /* 0x0000000006067229 */ /* 0x001fd00000000808 */
[----:B------:R-:W-:Y:S02]  /*0730*/  DADD R8, -RZ, |R6| ;  /* 0x00000000ff087229 */ /* 0x000fe40000000506 */
[----:B------:R-:W-:Y:S02]  /*0740*/  DSETP.GT.AND P0, PT, |R6|, R46, PT ;  /* 0x0000002e0600722a */ /* 0x000fe40003f04200 */
[----:B--2---:R-:W-:-:S08]  /*0750*/  DADD R14, R14, R20 ;  /* 0x000000000e0e7229 */ /* 0x004fd00000000014 */
[----:B---3--:R-:W-:-:S08]  /*0760*/  DADD R14, R14, R38 ;  /* 0x000000000e0e7229 */ /* 0x008fd00000000026 */
[----:B------:R-:W-:Y:S02]  /*0770*/  DMUL R6, R14, 0.25 ;  /* 0x3fd000000e067828 */ /* 0x000fe40000000000 */
[----:B------:R-:W1:Y:S05]  /*0780*/  LDG.E.64 R14, desc[UR36][R40.64+0x8] ;  /* 0x00000824280e7981 */ /* 0x000e6a000c1e1b00 */
[----:B------:R0:W-:Y:S04]  /*0790*/  STG.E.64 desc[UR36][R4.64+0x10], R6 ;  /* 0x0000100604007986 */ /* 0x0001e8000c101b24 */
[----:B------:R-:W2:Y:S04]  /*07a0*/  LDG.E.64 R42, desc[UR36][R42.64+0x8] ;  /* 0x000008242a2a7981 */ /* 0x000ea8000c1e1b00 */
[----:B------:R-:W2:Y:S04]  /*07b0*/  LDG.E.64 R20, desc[UR36][R40.64+0x20] ;  /* 0x0000202428147981 */ /* 0x000ea8000c1e1b00 */
[----:B------:R-:W3:Y:S04]  /*07c0*/  LDG.E.64 R44, desc[UR36][R44.64+0x18] ;  /* 0x000018242c2c7981 */ /* 0x000ee8000c1e1b00 */
[----:B------:R-:W4:Y:S04]  /*07d0*/  LDG.E.64 R10, desc[UR36][R10.64+0x18] ;  /* 0x000018240a0a7981 */ /* 0x000f28000c1e1b00 */
[----:B------:R-:W5:Y:S01]  /*07e0*/  LDG.E.64 R38, desc[UR36][R40.64+0x10] ;  /* 0x0000102428267981 */ /* 0x000f62000c1e1b00 */
[----:B------:R-:W-:-:S02]  /*07f0*/  FSEL R8, R8, R46, P0 ;  /* 0x0000002e08087208 */ /* 0x000fc40000000000 */
[----:B------:R-:W-:Y:S01]  /*0800*/  FSEL R9, R9, R47, P0 ;  /* 0x0000002f09097208 */ /* 0x000fe20000000000 */
[----:B--2---:R-:W-:-:S08]  /*0810*/  DADD R20, R42, R20 ;  /* 0x000000002a147229 */ /* 0x004fd00000000014 */
[----:B---3--:R-:W-:-:S08]  /*0820*/  DADD R20, R20, R44 ;  /* 0x0000000014147229 */ /* 0x008fd0000000002c */
[----:B----4-:R-:W-:-:S08]  /*0830*/  DADD R20, R20, R10 ;  /* 0x0000000014147229 */ /* 0x010fd0000000000a */
[----:B------:R-:W-:-:S07]  /*0840*/  DMUL R20, R20, 0.25 ;  /* 0x3fd0000014147828 */ /* 0x000fce0000000000 */
[----:B------:R2:W-:Y:S04]  /*0850*/  STG.E.64 desc[UR36][R4.64+0x18], R20 ;  /* 0x0000181404007986 */ /* 0x0005e8000c101b24 */
[----:B------:R-:W3:Y:S01]  /*0860*/  LDG.E.64 R46, desc[UR36][R40.64+0x18] ;  /* 0x00001824282e7981 */ /* 0x000ee2000c1e1b00 */
[----:B-1----:R-:W-:Y:S02]  /*0870*/  DADD R12, R12, -R14 ;  /* 0x000000000c0c7229 */ /* 0x002fe4000000080e */
[----:B-----5:R-:W-:-:S06]  /*0880*/  DADD R38, R6, -R38 ;  /* 0x0000000006267229 */ /* 0x020fcc0000000826 */
[----:B------:R-:W-:Y:S02]  /*0890*/  DSETP.GT.AND P0, PT, |R12|, R8, PT ;  /* 0x000000080c00722a */ /* 0x000fe40003f04200 */
[----:B------:R-:W-:Y:S02]  /*08a0*/  DADD R12, -RZ, |R12| ;  /* 0x00000000ff0c7229 */ /* 0x000fe4000000050c */
[----:B0-----:R-:W-:Y:S01]  /*08b0*/  DADD R6, -RZ, |R38| ;  /* 0x00000000ff067229 */ /* 0x001fe20000000526 */
[----:B------:R-:W-:-:S07]  /*08c0*/  VIADD R48, R48, 0x4 ;  /* 0x0000000430307836 */ /* 0x000fce0000000000 */
[----:B------:R-:W-:Y:S02]  /*08d0*/  FSEL R8, R12, R8, P0 ;  /* 0x000000080c087208 */ /* 0x000fe40000000000 */
[----:B------:R-:W-:Y:S02]  /*08e0*/  FSEL R9, R13, R9, P0 ;  /* 0x000000090d097208 */ /* 0x000fe40000000000 */
[----:B------:R-:W-:-:S04]  /*08f0*/  ISETP.NE.AND P1, PT, R48, RZ, PT ;  /* 0x000000ff3000720c */ /* 0x000fc80003f25270 */
[----:B------:R-:W-:-:S06]  /*0900*/  DSETP.GT.AND P0, PT, |R38|, R8, PT ;  /* 0x000000082600722a */ /* 0x000fcc0003f04200 */
[----:B------:R-:W-:Y:S02]  /*0910*/  FSEL R6, R6, R8, P0 ;  /* 0x0000000806067208 */ /* 0x000fe40000000000 */
[----:B------:R-:W-:Y:S02]  /*0920*/  FSEL R7, R7, R9, P0 ;  /* 0x0000000907077208 */ /* 0x000fe40000000000 */
[----:B------:R-:W-:Y:S02]  /*0930*/  IADD3 R52, P2, PT, R52, 0x20, RZ ;  /* 0x0000002034347810 */ /* 0x000fe40007f5e0ff */
[----:B------:R-:W-:Y:S01]  /*0940*/  IADD3 R50, P3, PT, R50, 0x20, RZ ;  /* 0x0000002032327810 */ /* 0x000fe20007f7e0ff */
[----:B------:R-:W-:Y:S02]  /*0950*/  VIADD R49, R49, 0x4 ;  /* 0x0000000431317836 */ /* 0x000fe40000000000 */
[----:B------:R-:W-:Y:S02]  /*0960*/  VIADD R53, R53, 0x4 ;  /* 0x0000000435357836 */ /* 0x000fe40000000000 */
[----:B------:R-:W-:-:S02]  /*0970*/  IMAD.X R3, RZ, RZ, R3, P2 ;  /* 0x000000ffff037224 */ /* 0x000fc400010e0603 */
[----:B------:R-:W-:Y:S01]  /*0980*/  IMAD.X R51, RZ, RZ, R51, P3 ;  /* 0x000000ffff337224 */ /* 0x000fe200018e0633 */
[----:B---3--:R-:W-:-:S08]  /*0990*/  DADD R46, R20, -R46 ;  /* 0x00000000142e7229 */ /* 0x008fd0000000082e */
[----:B--2---:R-:W-:Y:S02]  /*09a0*/  DADD R4, -RZ, |R46| ;  /* 0x00000000ff047229 */ /* 0x004fe4000000052e */
[----:B------:R-:W-:-:S08]  /*09b0*/  DSETP.GT.AND P0, PT, |R46|, R6, PT ;  /* 0x000000062e00722a */ /* 0x000fd00003f04200 */
[----:B------:R-:W-:Y:S02]  /*09c0*/  FSEL R46, R4, R6, P0 ;  /* 0x00000006042e7208 */ /* 0x000fe40000000000 */
[----:B------:R-:W-:Y:S01]  /*09d0*/  FSEL R47, R5, R7, P0 ;  /* 0x00000007052f7208 */ /* 0x000fe20000000000 */
[----:B------:R-:W-:Y:S06]  /*09e0*/  @P1 BRA `(.L_x_6) ;  /* 0xfffffff800c41947 */ /* 0x000fec000383ffff */
[----:B------:R-:W-:Y:S05]  /*09f0*/  BSYNC.RECONVERGENT B1 ;  /* 0x0000000000017941 */ /* 0x000fea0003800200 */
.L_x_5:
[----:B------:R-:W-:-:S07]  /*0a00*/  VIADD R49, R49, 0x1 ;  /* 0x0000000131317836 */ /* 0x000fce0000000000 */
.L_x_4:
[----:B------:R-:W-:-:S13]  /*0a10*/  LOP3.LUT P0, RZ, R31, 0x3, RZ, 0xc0, !PT ;  /* 0x000000031fff7812 */ /* 0x000fda000780c0ff */
[----:B------:R-:W-:Y:S05]  /*0a20*/  @!P0 BRA `(.L_x_7) ;  /* 0x0000000400748947 */ /* 0x000fea0003800000 */
[C---:B------:R-:W-:Y:S02]  /*0a30*/  LOP3.LUT R3, R19.reuse, 0x3, RZ, 0xc0, !PT ;  /* 0x0000000313037812 */ /* 0x040fe400078ec0ff */
[----:B------:R-:W-:Y:S02]  /*0a40*/  LOP3.LUT R4, R19, 0x1, RZ, 0xc0, !PT ;  /* 0x0000000113047812 */ /* 0x000fe400078ec0ff */
[----:B------:R-:W-:Y:S02]  /*0a50*/  ISETP.NE.AND P1, PT, R3, 0x3, PT ;  /* 0x000000030300780c */ /* 0x000fe40003f25270 */
[----:B------:R-:W-:-:S04]  /*0a60*/  ISETP.NE.U32.AND P0, PT, R4, 0x1, PT ;  /* 0x000000010400780c */ /* 0x000fc80003f05070 */
[----:B------:R-:W-:-:S07]  /*0a70*/  ISETP.NE.U32.AND.EX P0, PT, RZ, RZ, PT, P0 ;  /* 0x000000ffff00720c */ /* 0x000fce0003f05100 */
[----:B------:R-:W-:Y:S06]  /*0a80*/  @!P1 BRA `(.L_x_8) ;  /* 0x0000000000ec9947 */ /* 0x000fec0003800000 */
[----:B0-----:R-:W0:Y:S01]  /*0a90*/  LDC.64 R8, c[0x0][0x380] ;  /* 0x0000e000ff087b82 */ /* 0x001e220000000a00 */
[----:B------:R-:W-:Y:S01]  /*0aa0*/  IMAD.IADD R4, R35, 0x1, R0 ;  /* 0x0000000123047824 */ /* 0x000fe200078e0200 */
[----:B------:R-:W1:Y:S03]  /*0ab0*/  LDCU.128 UR4, c[0x0][0x380] ;  /* 0x00007000ff0477ac */ /* 0x000e660008000c00 */
[----:B------:R-:W-:-:S04]  /*0ac0*/  IMAD R38, R19, R4, RZ ;  /* 0x0000000413267224 */ /* 0x000fc800078e02ff */
[----:B------:R-:W-:-:S04]  /*0ad0*/  IMAD.IADD R39, R38, 0x1, R49 ;  /* 0x0000000126277824 */ /* 0x000fc800078e0231 */
[C---:B------:R-:W-:Y:S02]  /*0ae0*/  IMAD.IADD R15, R39.reuse, 0x1, -R19 ;  /* 0x00000001270f7824 */ /* 0x040fe400078e0a13 */
[----:B0-----:R-:W-:-:S04]  /*0af0*/  IMAD.WIDE R40, R39, 0x8, R8 ;  /* 0x0000000827287825 */ /* 0x001fc800078e0208 */
[--C-:B------:R-:W-:Y:S01]  /*0b00*/  IMAD.WIDE.U32 R4, R39, 0x8, R8.reuse ;  /* 0x0000000827047825 */ /* 0x100fe200078e0008 */
[----:B------:R0:W2:Y:S04]  /*0b10*/  LDG.E.64 R10, desc[UR36][R40.64+-0x8] ;  /* 0xfffff824280a7981 */ /* 0x0000a8000c1e1b00 */
[----:B------:R-:W2:Y:S01]  /*0b20*/  LDG.E.64 R12, desc[UR36][R4.64+0x8] ;  /* 0x00000824040c7981 */ /* 0x000ea2000c1e1b00 */
[----:B------:R-:W-:-:S04]  /*0b30*/  IMAD.WIDE R14, R15, 0x8, R8 ;  /* 0x000000080f0e7825 */ /* 0x000fc800078e0208 */
[----:B------:R-:W-:Y:S01]  /*0b40*/  IMAD.IADD R21, R19, 0x1, R39 ;  /* 0x0000000113157824 */ /* 0x000fe200078e0227 */
[----:B------:R-:W3:Y:S03]  /*0b50*/  LDG.E.64 R6, desc[UR36][R14.64] ;  /* 0x000000240e067981 */ /* 0x000ee6000c1e1b00 */
[----:B------:R-:W-:-:S05]  /*0b60*/  IMAD.WIDE.U32 R20, R21, 0x8, R8 ;  /* 0x0000000815147825 */ /* 0x000fca00078e0008 */
[----:B------:R-:W4:Y:S01]  /*0b70*/  LDG.E.64 R8, desc[UR36][R20.64] ;  /* 0x0000002414087981 */ /* 0x000f22000c1e1b00 */
[----:B0-----:R-:W-:-:S04]  /*0b80*/  IADD3 R40, P1, PT, R38, R49, RZ ;  /* 0x0000003126287210 */ /* 0x001fc80007f3e0ff */
[----:B------:R-:W-:Y:S01]  /*0b90*/  LEA.HI.X.SX32 R41, R49, RZ, 0x1, P1 ;  /* 0x000000ff31297211 */ /* 0x000fe200008f0eff */
[----:B------:R-:W-:-:S03]  /*0ba0*/  IMAD.SHL.U32 R38, R40, 0x8, RZ ;  /* 0x0000000828267824 */ /* 0x000fc600078e00ff */
[----:B------:R-:W-:Y:S01]  /*0bb0*/  SHF.L.U64.HI R3, R40, 0x3, R41 ;  /* 0x0000000328037819 */ /* 0x000fe20000010229 */
[----:B--2---:R-:W-:Y:S01]  /*0bc0*/  DADD R12, R10, R12 ;  /* 0x000000000a0c7229 */ /* 0x004fe2000000000c */
[----:B------:R-:W0:Y:S07]  /*0bd0*/  LDC.64 R10, c[0x0][0x388] ;  /* 0x0000e200ff0a7b82 */ /* 0x000e2e0000000a00 */
[----:B---3--:R-:W-:-:S08]  /*0be0*/  DADD R6, R12, R6 ;  /* 0x000000000c067229 */ /* 0x008fd00000000006 */
[----:B----4-:R-:W-:Y:S01]  /*0bf0*/  DADD R6, R6, R8 ;  /* 0x0000000006067229 */ /* 0x010fe20000000008 */
[----:B-1----:R-:W-:-:S04]  /*0c00*/  IADD3 R8, P1, PT, R38, UR4, RZ ;  /* 0x0000000426087c10 */ /* 0x002fc8000ff3e0ff */
[----:B------:R-:W-:-:S03]  /*0c10*/  IADD3.X R9, PT, PT, R3, UR5, RZ, P1, !PT ;  /* 0x0000000503097c10 */ /* 0x000fc60008ffe4ff */
[----:B------:R-:W-:Y:S01]  /*0c20*/  DMUL R6, R6, 0.25 ;  /* 0x3fd0000006067828 */ /* 0x000fe20000000000 */
[----:B0-----:R-:W-:Y:S01]  /*0c30*/  IMAD.WIDE.U32 R20, R39, 0x8, R10 ;  /* 0x0000000827147825 */ /* 0x001fe200078e000a */
[----:B------:R-:W-:-:S04]  /*0c40*/  IADD3 R11, P2, PT, -R19, R40, RZ ;  /* 0x00000028130b7210 */ /* 0x000fc80007f5e1ff */
[----:B------:R-:W-:Y:S01]  /*0c50*/  IADD3.X R14, PT, PT, R41, -0x1, RZ, P2, !PT ;  /* 0xffffffff290e7810 */ /* 0x000fe200017fe4ff */
[----:B------:R0:W-:Y:S01]  /*0c60*/  STG.E.64 desc[UR36][R20.64], R6 ;  /* 0x0000000614007986 */ /* 0x0001e2000c101b24 */
[----:B------:R-:W-:Y:S02]  /*0c70*/  LEA R10, P1, R11, UR4, 0x3 ;  /* 0x000000040b0a7c11 */ /* 0x000fe4000f8218ff */
[----:B------:R-:W-:Y:S01]  /*0c80*/  IADD3 R40, P2, PT, R19, R40, RZ ;  /* 0x0000002813287210 */ /* 0x000fe20007f5e0ff */
[----:B------:R-:W2:Y:S01]  /*0c90*/  LDG.E.64 R4, desc[UR36][R4.64] ;  /* 0x0000002404047981 */ /* 0x000ea2000c1e1b00 */
[----:B------:R-:W-:-:S03]  /*0ca0*/  LEA.HI.X R11, R11, UR5, R14, 0x3, P1 ;  /* 0x000000050b0b7c11 */ /* 0x000fc600088f1c0e */
[----:B------:R-:W2:Y:S01]  /*0cb0*/  LDG.E.64 R12, desc[UR36][R8.64+0x10] ;  /* 0x00001024080c7981 */ /* 0x000ea2000c1e1b00 */
[----:B------:R-:W-:Y:S01]  /*0cc0*/  IMAD.X R15, RZ, RZ, R41, P2 ;  /* 0x000000ffff0f7224 */ /* 0x000fe200010e0629 */
[C---:B------:R-:W-:Y:S02]  /*0cd0*/  LEA R14, P1, R40.reuse, UR4, 0x3 ;  /* 0x00000004280e7c11 */ /* 0x040fe4000f8218ff */
[----:B------:R-:W3:Y:S02]  /*0ce0*/  LDG.E.64 R10, desc[UR36][R10.64+0x8] ;  /* 0x000008240a0a7981 */ /* 0x000ee4000c1e1b00 */
[----:B------:R-:W-:-:S06]  /*0cf0*/  LEA.HI.X R15, R40, UR5, R15, 0x3, P1 ;  /* 0x00000005280f7c11 */ /* 0x000fcc00088f1c0f */
[----:B------:R-:W0:Y:S01]  /*0d00*/  LDG.E.64 R14, desc[UR36][R14.64+0x8] ;  /* 0x000008240e0e7981 */ /* 0x000e22000c1e1b00 */
[----:B--2---:R-:W-:-:S08]  /*0d10*/  DADD R12, R4, R12 ;  /* 0x00000000040c7229 */ /* 0x004fd0000000000c */
[----:B---3--:R-:W-:-:S08]  /*0d20*/  DADD R12, R12, R10 ;  /* 0x000000000c0c7229 */ /* 0x008fd0000000000a */
[----:B0-----:R-:W-:Y:S01]  /*0d30*/  DADD R20, R12, R14 ;  /* 0x000000000c147229 */ /* 0x001fe2000000000e */
[----:B------:R-:W-:-:S04]  /*0d40*/  IADD3 R12, P1, PT, R38, UR6, RZ ;  /* 0x00000006260c7c10 */ /* 0x000fc8000ff3e0ff */
[----:B------:R-:W-:-:S03]  /*0d50*/  IADD3.X R13, PT, PT, R3, UR7, RZ, P1, !PT ;  /* 0x00000007030d7c10 */ /* 0x000fc60008ffe4ff */
[----:B------:R-:W-:-:S07]  /*0d60*/  DMUL R20, R20, 0.25 ;  /* 0x3fd0000014147828 */ /* 0x000fce0000000000 */
[----:B------:R1:W-:Y:S04]  /*0d70*/  STG.E.64 desc[UR36][R12.64+0x8], R20 ;  /* 0x000008140c007986 */ /* 0x0003e8000c101b24 */
[----:B------:R-:W2:Y:S01]  /*0d80*/  LDG.E.64 R8, desc[UR36][R8.64+0x8] ;  /* 0x0000082408087981 */ /* 0x000ea2000c1e1b00 */
[----:B------:R-:W-:Y:S01]  /*0d90*/  DADD R4, R6, -R4 ;  /* 0x0000000006047229 */ /* 0x000fe20000000804 */
[----:B------:R-:W-:-:S07]  /*0da0*/  VIADD R49, R49, 0x2 ;  /* 0x0000000231317836 */ /* 0x000fce0000000000 */
[----:B------:R-:W-:Y:S02]  /*0db0*/  DADD R6, -RZ, |R4| ;  /* 0x00000000ff067229 */ /* 0x000fe40000000504 */
[----:B------:R-:W-:-:S08]  /*0dc0*/  DSETP.GT.AND P1, PT, |R4|, R46, PT ;  /* 0x0000002e0400722a */ /* 0x000fd00003f24200 */
[----:B------:R-:W-:Y:S02]  /*0dd0*/  FSEL R6, R6, R46, P1 ;  /* 0x0000002e06067208 */ /* 0x000fe40000800000 */
[----:B------:R-:W-:Y:S01]  /*0de0*/  FSEL R7, R7, R47, P1 ;  /* 0x0000002f07077208 */ /* 0x000fe20000800000 */
[----:B--2---:R-:W-:-:S08]  /*0df0*/  DADD R4, R20, -R8 ;  /* 0x0000000014047229 */ /* 0x004fd00000000808 */
[----:B------:R-:W-:Y:S02]  /*0e00*/  DADD R10, -RZ, |R4| ;  /* 0x00000000ff0a7229 */ /* 0x000fe40000000504 */
[----:B------:R-:W-:-:S08]  /*0e10*/  DSETP.GT.AND P1, PT, |R4|, R6, PT ;  /* 0x000000060400722a */ /* 0x000fd00003f24200 */
[----:B------:R-:W-:Y:S02]  /*0e20*/  FSEL R46, R10, R6, P1 ;  /* 0x000000060a2e7208 */ /* 0x000fe40000800000 */
[----:B-1----:R-:W-:-:S07]  /*0e30*/  FSEL R47, R11, R7, P1 ;  /* 0x000000070b2f7208 */ /* 0x002fce0000800000 */
.L_x_8:
[----:B------:R-:W-:Y:S05]  /*0e40*/  @P0 BRA `(.L_x_7) ;  /* 0x00000000006c0947 */ /* 0x000fea0003800000 */
[----:B0-----:R-:W0:Y:S01]  /*0e50*/  LDC.64 R8, c[0x0][0x380] ;  /* 0x0000e000ff087b82 */ /* 0x001e220000000a00 */
[----:B------:R-:W-:-:S04]  /*0e60*/  IMAD.IADD R4, R35, 0x1, R0 ;  /* 0x0000000123047824 */ /* 0x000fc800078e0200 */
[----:B------:R-:W-:-:S04]  /*0e70*/  IMAD R4, R19, R4, RZ ;  /* 0x0000000413047224 */ /* 0x000fc800078e02ff */
[----:B------:R-:W-:-:S04]  /*0e80*/  IMAD.IADD R49, R4, 0x1, R49 ;  /* 0x0000000104317824 */ /* 0x000fc800078e0231 */
[C---:B------:R-:W-:Y:S02]  /*0e90*/  IMAD.IADD R7, R49.reuse, 0x1, -R19 ;  /* 0x0000000131077824 */ /* 0x040fe400078e0a13 */
[----:B0-----:R-:W-:-:S04]  /*0ea0*/  IMAD.WIDE R14, R49, 0x8, R8 ;  /* 0x00000008310e7825 */ /* 0x001fc800078e0208 */
[--C-:B------:R-:W-:Y:S01]  /*0eb0*/  IMAD.WIDE.U32 R4, R49, 0x8, R8.reuse ;  /* 0x0000000831047825 */ /* 0x100fe200078e0008 */
[----:B------:R-:W2:Y:S04]  /*0ec0*/  LDG.E.64 R10, desc[UR36][R14.64+-0x8] ;  /* 0xfffff8240e0a7981 */ /* 0x000ea8000c1e1b00 */
[----:B------:R-:W2:Y:S01]  /*0ed0*/  LDG.E.64 R12, desc[UR36][R4.64+0x8] ;  /* 0x00000824040c7981 */ /* 0x000ea2000c1e1b00 */
[----:B------:R-:W-:-:S04]  /*0ee0*/  IMAD.WIDE R6, R7, 0x8, R8 ;  /* 0x0000000807067825 */ /* 0x000fc800078e0208 */
[----:B------:R-:W-:Y:S02]  /*0ef0*/  IMAD.IADD R3, R19, 0x1, R49 ;  /* 0x0000000113037824 */ /* 0x000fe400078e0231 */
[----:B------:R-:W3:Y:S02]  /*0f00*/  LDG.E.64 R6, desc[UR36][R6.64] ;  /* 0x0000002406067981 */ /* 0x000ee4000c1e1b00 */
[----:B------:R-:W-:-:S06]  /*0f10*/  IMAD.WIDE.U32 R8, R3, 0x8, R8 ;  /* 0x0000000803087825 */ /* 0x000fcc00078e0008 */
[----:B------:R-:W4:Y:S01]  /*0f20*/  LDG.E.64 R8, desc[UR36][R8.64] ;  /* 0x0000002408087981 */ /* 0x000f22000c1e1b00 */
[----:B--2---:R-:W-:Y:S01]  /*0f30*/  DADD R12, R10, R12 ;  /* 0x000000000a0c7229 */ /* 0x004fe2000000000c */
[----:B------:R-:W0:Y:S07]  /*0f40*/  LDC.64 R10, c[0x0][0x388] ;  /* 0x0000e200ff0a7b82 */ /* 0x000e2e0000000a00 */
[----:B---3--:R-:W-:-:S08]  /*0f50*/  DADD R12, R12, R6 ;  /* 0x000000000c0c7229 */ /* 0x008fd00000000006 */
[----:B----4-:R-:W-:-:S08]  /*0f60*/  DADD R12, R12, R8 ;  /* 0x000000000c0c7229 */ /* 0x010fd00000000008 */
[----:B------:R-:W-:Y:S01]  /*0f70*/  DMUL R12, R12, 0.25 ;  /* 0x3fd000000c0c7828 */ /* 0x000fe20000000000 */
[----:B0-----:R-:W-:-:S06]  /*0f80*/  IMAD.WIDE.U32 R10, R49, 0x8, R10 ;  /* 0x00000008310a7825 */ /* 0x001fcc00078e000a */
[----:B------:R1:W-:Y:S04]  /*0f90*/  STG.E.64 desc[UR36][R10.64], R12 ;  /* 0x0000000c0a007986 */ /* 0x0003e8000c101b24 */
[----:B------:R-:W2:Y:S02]  /*0fa0*/  LDG.E.64 R4, desc[UR36][R4.64] ;  /* 0x0000002404047981 */ /* 0x000ea4000c1e1b00 */
[----:B--2---:R-:W-:-:S08]  /*0fb0*/  DADD R6, R12, -R4 ;  /* 0x000000000c067229 */ /* 0x004fd00000000804 */
[----:B------:R-:W-:Y:S02]  /*0fc0*/  DADD R14, -RZ, |R6| ;  /* 0x00000000ff0e7229 */ /* 0x000fe40000000506 */
[----:B------:R-:W-:-:S08]  /*0fd0*/  DSETP.GT.AND P0, PT, |R6|, R46, PT ;  /* 0x0000002e0600722a */ /* 0x000fd00003f04200 */
[----:B------:R-:W-:Y:S02]  /*0fe0*/  FSEL R46, R14, R46, P0 ;  /* 0x0000002e0e2e7208 */ /* 0x000fe40000000000 */
[----:B-1----:R-:W-:-:S07]  /*0ff0*/  FSEL R47, R15, R47, P0 ;  /* 0x0000002f0f2f7208 */ /* 0x002fce0000000000 */
.L_x_7:
[----:B------:R-:W-:-:S05]  /*1000*/  VIADD R0, R0, 0x1 ;  /* 0x0000000100007836 */ /* 0x000fca0000000000 */
[----:B------:R-:W-:-:S13]  /*1010*/  ISETP.NE.AND P0, PT, R0, R23, PT ;  /* 0x000000170000720c */ /* 0x000fda0003f05270 */
[----:B------:R-:W-:Y:S05]  /*1020*/  @P0 BRA `(.L_x_9) ;  /* 0xfffffff000ec0947 */ /* 0x000fea000383ffff */
.L_x_3:
[----:B------:R-:W-:Y:S05]  /*1030*/  BSYNC.RECONVERGENT B0 ;  /* 0x0000000000007941 */ /* 0x000fea0003800200 */
.L_x_2:
[----:B------:R-:W1:Y:S01]  /*1040*/  S2UR UR5, SR_CgaCtaId ;  /* 0x00000000000579c3 */ /* 0x000e620000008800 */
[----:B------:R-:W-:Y:S01]  /*1050*/  UMOV UR4, 0x400 ;  /* 0x0000040000047882 */ /* 0x000fe20000000000 */
[----:B------:R-:W2:Y:S01]  /*1060*/  S2R R3, SR_TID.X ;  /* 0x0000000000037919 */ /* 0x000ea20000002100 */
[----:B------:R-:W-:Y:S01]  /*1070*/  ISETP.NE.AND P0, PT, R37, RZ, PT ;  /* 0x000000ff2500720c */ /* 0x000fe20003f05270 */
[----:B-1----:R-:W-:-:S09]  /*1080*/  ULEA UR4, UR5, UR4, 0x18 ;  /* 0x0000000405047291 */ /* 0x002fd2000f8ec0ff */
[----:B------:R-:W2:Y:S01]  /*1090*/  LDS.64 R4, [UR4+0x8] ;  /* 0x00000804ff047984 */ /* 0x000ea20008000a00 */
[----:B------:R-:W-:Y:S05]  /*10a0*/  WARPSYNC.ALL ;  /* 0x0000000000007948 */ /* 0x000fea0003800000 */
[----:B------:R-:W-:Y:S01]  /*10b0*/  BSSY.RECONVERGENT B0, `(.L_x_10) ;  /* 0x0000099000007945 */ /* 0x000fe20003800200 */
[----:B--2---:R-:W-:-:S05]  /*10c0*/  IMAD.WIDE.U32 R4, R3, 0x8, R4 ;  /* 0x0000000803047825 */ /* 0x004fca00078e0004 */
[----:B------:R1:W-:Y:S01]  /*10d0*/  ST.E.64 desc[UR36][R4.64], R46 ;  /* 0x0000002e04007985 */ /* 0x0003e2000c101b24 */
[----:B------:R-:W-:Y:S06]  /*10e0*/  BAR.SYNC.DEFER_BLOCKING 0x0 ;  /* 0x0000000000007b1d */ /* 0x000fec0000010000 */
[----:B------:R-:W-:Y:S05]  /*10f0*/  @P0 BRA `(.L_x_11) ;  /* 0x0000000800500947 */ /* 0x000fea0003800000 */
[C---:B-1----:R-:W-:Y:S02]  /*1100*/  VIADD R4, R19.reuse, 0x6 ;  /* 0x0000000613047836 */ /* 0x042fe40000000000 */
[----:B------:R-:W-:-:S03]  /*1110*/  VIADD R0, R19, 0xe ;  /* 0x0000000e13007836 */ /* 0x000fc60000000000 */
[----:B------:R-:W-:Y:S02]  /*1120*/  LOP3.LUT R6, R4, 0x7, RZ, 0xc0, !PT ;  /* 0x0000000704067812 */ /* 0x000fe400078ec0ff */
[----:B------:R-:W-:-:S03]  /*1130*/  LOP3.LUT R5, R0, 0xf, RZ, 0xc0, !PT ;  /* 0x0000000f00057812 */ /* 0x000fc600078ec0ff */
[----:B------:R-:W-:Y:S02]  /*1140*/  VIADD R6, R6, 0xffffffff ;  /* 0xffffffff06067836 */ /* 0x000fe40000000000 */
[----:B------:R-:W-:-:S03]  /*1150*/  VIADD R5, R5, 0xffffffff ;  /* 0xffffffff05057836 */ /* 0x000fc60000000000 */
[----:B------:R-:W-:Y:S01]  /*1160*/  ISETP.GE.U32.AND P2, PT, R6, 0x3, PT ;  /* 0x000000030600780c */ /* 0x000fe20003f46070 */
[----:B------:R-:W-:Y:S01]  /*1170*/  IMAD.MOV.U32 R6, RZ, RZ, RZ ;  /* 0x000000ffff067224 */ /* 0x000fe200078e00ff */
[----:B------:R-:W-:-:S13]  /*1180*/  ISETP.GE.U32.AND P1, PT, R5, 0x7, PT ;  /* 0x000000070500780c */ /* 0x000fda0003f26070 */
.L_x_17:
[----:B------:R-:W-:Y:S02]  /*1190*/  VIADD R5, R19, 0xfffffffd ;  /* 0xfffffffd13057836 */ /* 0x000fe40000000000 */
[----:B0-234-:R-:W-:Y:S02]  /*11a0*/  IMAD.IADD R8, R35, 0x1, R6 ;  /* 0x0000000123087824 */ /* 0x01dfe400078e0206 */
[----:B------:R-:W-:Y:S01]  /*11b0*/  VIADD R6, R6, 0x1 ;  /* 0x0000000106067836 */ /* 0x000fe20000000000 */
[----:B------:R-:W-:Y:S01]  /*11c0*/  ISETP.GE.U32.AND P3, PT, R5, 0xf, PT ;  /* 0x0000000f0500780c */ /* 0x000fe20003f66070 */
[----:B------:R-:W-:Y:S02]  /*11d0*/  IMAD.MOV.U32 R40, RZ, RZ, 0x1 ;  /* 0x00000001ff287424 */ /* 0x000fe400078e00ff */
[----:B------:R-:W-:Y:S01]  /*11e0*/  IMAD R5, R19, R8, RZ ;  /* 0x0000000813057224 */ /* 0x000fe200078e02ff */
[----:B------:R-:W-:-:S09]  /*11f0*/  ISETP.NE.AND P0, PT, R6, R23, PT ;  /* 0x000000170600720c */ /* 0x000fd20003f05270 */
[----:B-1----:R-:W-:Y:S05]  /*1200*/  @!P3 BRA `(.L_x_12) ;  /* 0x0000000000acb947 */ /* 0x002fea0003800000 */
[----:B------:R-:W-:-:S07]  /*1210*/  IMAD.MOV.U32 R44, RZ, RZ, 0x1 ;  /* 0x00000001ff2c7424 */ /* 0x000fce00078e00ff */
.L_x_13:
[----:B0-----:R-:W0:Y:S01]  /*1220*/  LDC.64 R10, c[0x0][0x388] ;  /* 0x0000e200ff0a7b82 */ /* 0x001e220000000a00 */
[----:B------:R-:W-:-:S07]  /*1230*/  IMAD.IADD R7, R5, 0x1, R44 ;  /* 0x0000000105077824 */ /* 0x000fce00078e022c */
[----:B------:R-:W1:Y:S01]  /*1240*/  LDC.64 R12, c[0x0][0x380] ;  /* 0x0000e000ff0c7b82 */ /* 0x000e620000000a00 */
[----:B0-----:R-:W-:-:S05]  /*1250*/  IMAD.WIDE.U32 R10, R7, 0x8, R10 ;  /* 0x00000008070a7825 */ /* 0x001fca00078e000a */
[----:B------:R-:W2:Y:S01]  /*1260*/  LDG.E.64 R8, desc[UR36][R10.64] ;  /* 0x000000240a087981 */ /* 0x000ea2000c1e1b00 */
[----:B-1----:R-:W-:-:S05]  /*1270*/  IMAD.WIDE.U32 R12, R7, 0x8, R12 ;  /* 0x00000008070c7825 */ /* 0x002fca00078e000c */
[----:B--2---:R0:W-:Y:S04]  /*1280*/  STG.E.64 desc[UR36][R12.64], R8 ;  /* 0x000000080c007986 */ /* 0x0041e8000c101b24 */
[----:B------:R-:W2:Y:S04]  /*1290*/  LDG.E.64 R14, desc[UR36][R10.64+0x8] ;  /* 0x000008240a0e7981 */ /* 0x000ea8000c1e1b00 */
[----:B--2---:R1:W-:Y:S04]  /*12a0*/  STG.E.64 desc[UR36][R12.64+0x8], R14 ;  /* 0x0000080e0c007986 */ /* 0x0043e8000c101b24 */
[----:B------:R-:W2:Y:S04]  /*12b0*/  LDG.E.64 R20, desc[UR36][R10.64+0x10] ;  /* 0x000010240a147981 */ /* 0x000ea8000c1e1b00 */
[----:B--2---:R2:W-:Y:S04]  /*12c0*/  STG.E.64 desc[UR36][R12.64+0x10], R20 ;  /* 0x000010140c007986 */ /* 0x0045e8000c101b24 */
[----:B------:R-:W3:Y:S04]  /*12d0*/  LDG.E.64 R38, desc[UR36][R10.64+0x18] ;  /* 0x000018240a267981 */ /* 0x000ee8000c1e1b00 */
[----:B---3--:R3:W-:Y:S04]  /*12e0*/  STG.E.64 desc[UR36][R12.64+0x18], R38 ;  /* 0x000018260c007986 */ /* 0x0087e8000c101b24 */
[----:B------:R-:W4:Y:S04]  /*12f0*/  LDG.E.64 R40, desc[UR36][R10.64+0x20] ;  /* 0x000020240a287981 */ /* 0x000f28000c1e1b00 */
[----:B----4-:R4:W-:Y:S04]  /*1300*/  STG.E.64 desc[UR36][R12.64+0x20], R40 ;  /* 0x000020280c007986 */ /* 0x0109e8000c101b24 */
[----:B------:R-:W5:Y:S04]  /*1310*/  LDG.E.64 R42, desc[UR36][R10.64+0x28] ;  /* 0x000028240a2a7981 */ /* 0x000f68000c1e1b00 */
[----:B-----5:R5:W-:Y:S04]  /*1320*/  STG.E.64 desc[UR36][R12.64+0x28], R42 ;  /* 0x0000282a0c007986 */ /* 0x020be8000c101b24 */
[----:B0-----:R-:W2:Y:S04]  /*1330*/  LDG.E.64 R8, desc[UR36][R10.64+0x30] ;  /* 0x000030240a087981 */ /* 0x001ea8000c1e1b00 */
[----:B--2---:R0:W-:Y:S04]  /*1340*/  STG.E.64 desc[UR36][R12.64+0x30], R8 ;  /* 0x000030080c007986 */ /* 0x0041e8000c101b24 */
[----:B-1----:R-:W2:Y:S04]  /*1350*/  LDG.E.64 R14, desc[UR36][R10.64+0x38] ;  /* 0x000038240a0e7981 */ /* 0x002ea8000c1e1b00 */
[----:B--2---:R1:W-:Y:S04]  /*1360*/  STG.E.64 desc[UR36][R12.64+0x38], R14 ;  /* 0x0000380e0c007986 */ /* 0x0043e8000c101b24 */
[----:B------:R-:W2:Y:S04]  /*1370*/  LDG.E.64 R20, desc[UR36][R10.64+0x40] ;  /* 0x000040240a147981 */ /* 0x000ea8000c1e1b00 */
[----:B--2---:R2:W-:Y:S04]  /*1380*/  STG.E.64 desc[UR36][R12.64+0x40], R20 ;  /* 0x000040140c007986 */ /* 0x0045e8000c101b24 */
[----:B---3--:R-:W3:Y:S04]  /*1390*/  LDG.E.64 R38, desc[UR36][R10.64+0x48] ;  /* 0x000048240a267981 */ /* 0x008ee8000c1e1b00 */
[----:B---3--:R3:W-:Y:S04]  /*13a0*/  STG.E.64 desc[UR36][R12.64+0x48], R38 ;  /* 0x000048260c007986 */ /* 0x0087e8000c101b24 */
[----:B----4-:R-:W4:Y:S04]  /*13b0*/  LDG.E.64 R40, desc[UR36][R10.64+0x50] ;  /* 0x000050240a287981 */ /* 0x010f28000c1e1b00 */
[----:B----4-:R4:W-:Y:S04]  /*13c0*/  STG.E.64 desc[UR36][R12.64+0x50], R40 ;  /* 0x000050280c007986 */ /* 0x0109e8000c101b24 */
[----:B-----5:R-:W5:Y:S04]  /*13d0*/  LDG.E.64 R42, desc[UR36][R10.64+0x58] ;  /* 0x000058240a2a7981 */ /* 0x020f68000c1e1b00 */
[----:B-----5:R1:W-:Y:S04]  /*13e0*/  STG.E.64 desc[UR36][R12.64+0x58], R42 ;  /* 0x0000582a0c007986 */ /* 0x0203e8000c101b24 */
[----:B0-----:R-:W5:Y:S04]  /*13f0*/  LDG.E.64 R8, desc[UR36][R10.64+0x60] ;  /* 0x000060240a087981 */ /* 0x001f68000c1e1b00 */
[----:B-----5:R0:W-:Y:S04]  /*1400*/  STG.E.64 desc[UR36][R12.64+0x60], R8 ;  /* 0x000060080c007986 */ /* 0x0201e8000c101b24 */
[----:B-1----:R-:W5:Y:S04]  /*1410*/  LDG.E.64 R14, desc[UR36][R10.64+0x68] ;  /* 0x000068240a0e7981 */ /* 0x002f68000c1e1b00 */
[----:B-----5:R0:W-:Y:S04]  /*1420*/  STG.E.64 desc[UR36][R12.64+0x68], R14 ;  /* 0x0000680e0c007986 */ /* 0x0201e8000c101b24 */
[----:B--2---:R-:W2:Y:S04]  /*1430*/  LDG.E.64 R20, desc[UR36][R10.64+0x70] ;  /* 0x000070240a147981 */ /* 0x004ea8000c1e1b00 */
[----:B--2---:R0:W-:Y:S04]  /*1440*/  STG.E.64 desc[UR36][R12.64+0x70], R20 ;  /* 0x000070140c007986 */ /* 0x0041e8000c101b24 */
[----:B---3--:R-:W2:Y:S01]  /*1450*/  LDG.E.64 R38, desc[UR36][R10.64+0x78] ;  /* 0x000078240a267981 */ /* 0x008ea2000c1e1b00 */
[----:B------:R-:W-:-:S02]  /*1460*/  VIADD R7, R44, 0xf ;  /* 0x0000000f2c077836 */ /* 0x000fc40000000000 */
[----:B----4-:R-:W-:-:S03]  /*1470*/  VIADD R40, R44, 0x10 ;  /* 0x000000102c287836 */ /* 0x010fc60000000000 */
[----:B------:R-:W-:Y:S01]  /*1480*/  ISETP.NE.AND P3, PT, R7, R34, PT ;  /* 0x000000220700720c */ /* 0x000fe20003f65270 */
[----:B------:R-:W-:Y:S01]  /*1490*/  IMAD.MOV.U32 R44, RZ, RZ, R40 ;  /* 0x000000ffff2c7224 */ /* 0x000fe200078e0028 */
[----:B--2---:R0:W-:Y:S11]  /*14a0*/  STG.E.64 desc[UR36][R12.64+0x78], R38 ;  /* 0x000078260c007986 */ /* 0x0041f6000c101b24 */
[----:B------:R-:W-:Y:S05]  /*14b0*/  @P3 BRA `(.L_x_13) ;  /* 0xfffffffc00583947 */ /* 0x000fea000383ffff */
.L_x_12:
[----:B------:R-:W-:-:S13]  /*14c0*/  LOP3.LUT P3, RZ, R31, 0xf, RZ, 0xc0, !PT ;  /* 0x0000000f1fff7812 */ /* 0x000fda000786c0ff */
[----:B------:R-:W-:Y:S05]  /*14d0*/  @!P3 BRA `(.L_x_14) ;  /* 0x000000040054b947 */ /* 0x000fea0003800000 */
[----:B------:R-:W-:Y:S01]  /*14e0*/  LOP3.LUT P3, RZ, R0, 0x7, RZ, 0xc0, !PT ;  /* 0x0000000700ff7812 */ /* 0x000fe2000786c0ff */
[----:B------:R-:W-:-:S12]  /*14f0*/  @!P1 BRA `(.L_x_15) ;  /* 0x00000000007c9947 */ /* 0x000fd80003800000 */
[----:B0-----:R-:W0:Y:S01]  /*1500*/  LDC.64 R20, c[0x0][0x388] ;  /* 0x0000e200ff147b82 */ /* 0x001e220000000a00 */
[----:B------:R-:W-:Y:S01]  /*1510*/  IMAD.IADD R39, R5, 0x1, R40 ;  /* 0x0000000105277824 */ /* 0x000fe200078e0228 */
[----:B------:R-:W1:Y:S06]  /*1520*/  LDCU.128 UR4, c[0x0][0x380] ;  /* 0x00007000ff0477ac */ /* 0x000e6c0008000c00 */
[----:B------:R-:W2:Y:S01]  /*1530*/  LDC.64 R8, c[0x0][0x380] ;  /* 0x0000e000ff087b82 */ /* 0x000ea20000000a00 */
[----:B0-----:R-:W-:-:S06]  /*1540*/  IMAD.WIDE.U32 R20, R39, 0x8, R20 ;  /* 0x0000000827147825 */ /* 0x001fcc00078e0014 */
[----:B------:R-:W3:Y:S01]  /*1550*/  LDG.E.64 R20, desc[UR36][R20.64] ;  /* 0x0000002414147981 */ /* 0x000ee2000c1e1b00 */
[----:B------:R-:W-:Y:S01]  /*1560*/  IADD3 R12, P4, PT, R5, R40, RZ ;  /* 0x00000028050c7210 */ /* 0x000fe20007f9e0ff */
[----:B--2---:R-:W-:-:S04]  /*1570*/  IMAD.WIDE.U32 R38, R39, 0x8, R8 ;  /* 0x0000000827267825 */ /* 0x004fc800078e0008 */
[----:B------:R-:W-:Y:S02]  /*1580*/  IMAD.X R11, RZ, RZ, RZ, P4 ;  /* 0x000000ffff0b7224 */ /* 0x000fe400020e06ff */
[----:B------:R-:W-:-:S03]  /*1590*/  IMAD.SHL.U32 R7, R12, 0x8, RZ ;  /* 0x000000080c077824 */ /* 0x000fc600078e00ff */
[----:B------:R-:W-:Y:S02]  /*15a0*/  SHF.L.U64.HI R12, R12, 0x3, R11 ;  /* 0x000000030c0c7819 */ /* 0x000fe4000001020b */
[----:B-1----:R-:W-:-:S04]  /*15b0*/  IADD3 R10, P4, PT, R7, UR6, RZ ;  /* 0x00000006070a7c10 */ /* 0x002fc8000ff9e0ff */
[----:B------:R-:W-:Y:S01]  /*15c0*/  IADD3.X R11, PT, PT, R12, UR7, RZ, P4, !PT ;  /* 0x000000070c0b7c10 */ /* 0x000fe2000a7fe4ff */
[----:B---3--:R0:W-:Y:S04]  /*15d0*/  STG.E.64 desc[UR36][R38.64], R20 ;  /* 0x0000001426007986 */ /* 0x0081e8000c101b24 */
[----:B------:R-:W2:Y:S01]  /*15e0*/  LDG.E.64 R44, desc[UR36][R10.64+0x8] ;  /* 0x000008240a2c7981 */ /* 0x000ea2000c1e1b00 */
[----:B------:R-:W-:-:S04]  /*15f0*/  IADD3 R8, P4, PT, R7, UR4, RZ ;  /* 0x0000000407087c10 */ /* 0x000fc8000ff9e0ff */
[----:B------:R-:W-:-:S05]  /*1600*/  IADD3.X R9, PT, PT, R12, UR5, RZ, P4, !PT ;  /* 0x000000050c097c10 */ /* 0x000fca000a7fe4ff */
[----:B--2---:R1:W-:Y:S04]  /*1610*/  STG.E.64 desc[UR36][R8.64+0x8], R44 ;  /* 0x0000082c08007986 */ /* 0x0043e8000c101b24 */
[----:B------:R-:W2:Y:S04]  /*1620*/  LDG.E.64 R42, desc[UR36][R10.64+0x10] ;  /* 0x000010240a2a7981 */ /* 0x000ea8000c1e1b00 */
[----:B--2---:R2:W-:Y:S04]  /*1630*/  STG.E.64 desc[UR36][R8.64+0x10], R42 ;  /* 0x0000102a08007986 */ /* 0x0045e8000c101b24 */
[----:B------:R-:W3:Y:S04]  /*1640*/  LDG.E.64 R12, desc[UR36][R10.64+0x18] ;  /* 0x000018240a0c7981 */ /* 0x000ee8000c1e1b00 */
[----:B---3--:R2:W-:Y:S04]  /*1650*/  STG.E.64 desc[UR36][R8.64+0x18], R12 ;  /* 0x0000180c08007986 */ /* 0x0085e8000c101b24 */
[----:B------:R-:W3:Y:S04]  /*1660*/  LDG.E.64 R14, desc[UR36][R10.64+0x20] ;  /* 0x000020240a0e7981 */ /* 0x000ee8000c1e1b00 */
[----:B---3--:R2:W-:Y:S04]  /*1670*/  STG.E.64 desc[UR36][R8.64+0x20], R14 ;  /* 0x0000200e08007986 */ /* 0x0085e8000c101b24 */
[----:B0-----:R-:W3:Y:S04]  /*1680*/  LDG.E.64 R20, desc[UR36][R10.64+0x28] ;  /* 0x000028240a147981 */ /* 0x001ee8000c1e1b00 */
[----:B---3--:R2:W-:Y:S04]  /*1690*/  STG.E.64 desc[UR36][R8.64+0x28], R20 ;  /* 0x0000281408007986 */ /* 0x0085e8000c101b24 */
[----:B------:R-:W3:Y:S04]  /*16a0*/  LDG.E.64 R38, desc[UR36][R10.64+0x30] ;  /* 0x000030240a267981 */ /* 0x000ee8000c1e1b00 */
[----:B---3--:R2:W-:Y:S04]  /*16b0*/  STG.E.64 desc[UR36][R8.64+0x30], R38 ;  /* 0x0000302608007986 */ /* 0x0085e8000c101b24 */
[----:B-1----:R-:W3:Y:S01]  /*16c0*/  LDG.E.64 R44, desc[UR36][R10.64+0x38] ;  /* 0x000038240a2c7981 */ /* 0x002ee2000c1e1b00 */
[----:B------:R-:W-:-:S03]  /*16d0*/  VIADD R40, R40, 0x8 ;  /* 0x0000000828287836 */ /* 0x000fc60000000000 */
[----:B---3--:R2:W-:Y:S04]  /*16e0*/  STG.E.64 desc[UR36][R8.64+0x38], R44 ;  /* 0x0000382c08007986 */ /* 0x0085e8000c101b24 */
.L_x_15:
[----:B------:R-:W-:Y:S05]  /*16f0*/  @!P3 BRA `(.L_x_14) ;  /* 0x0000000000ccb947 */ /* 0x000fea0003800000 */
[----:B------:R-:W-:-:S04]  /*1700*/  LOP3.LUT R7, R4, 0x3, RZ, 0xc0, !PT ;  /* 0x0000000304077812 */ /* 0x000fc800078ec0ff */
[----:B------:R-:W-:Y:S01]  /*1710*/  ISETP.NE.AND P3, PT, R7, RZ, PT ;  /* 0x000000ff0700720c */ /* 0x000fe20003f65270 */
[----:B------:R-:W-:-:S12]  /*1720*/  @!P2 BRA `(.L_x_16) ;  /* 0x00000000005ca947 */ /* 0x000fd80003800000 */
[----:B0-2---:R-:W0:Y:S01]  /*1730*/  LDC.64 R8, c[0x0][0x388] ;  /* 0x0000e200ff087b82 */ /* 0x005e220000000a00 */
        /* <DEDUP_REMOVED lines=19> */
[----:B------:R-:W2:Y:S01]  /*1870*/  LDG.E.64 R42, desc[UR36][R8.64+0x18] ;  /* 0x00001824082a7981 */ /* 0x000ea2000c1e1b00 */
[----:B------:R-:W-:-:S03]  /*1880*/  VIADD R40, R40, 0x4 ;  /* 0x0000000428287836 */ /* 0x000fc60000000000 */
[----:B--2---:R1:W-:Y:S04]  /*1890*/  STG.E.64 desc[UR36][R14.64+0x18], R42 ;  /* 0x0000182a0e007986 */ /* 0x0043e8000c101b24 */
.L_x_16:
[----:B------:R-:W-:Y:S05]  /*18a0*/  @!P3 BRA `(.L_x_14) ;  /* 0x000000000060b947 */ /* 0x000fea0003800000 */
[----:B0-2---:R-:W0:Y:S01]  /*18b0*/  LDC.64 R8, c[0x0][0x388] ;  /* 0x0000e200ff087b82 */ /* 0x005e220000000a00 */
[----:B-1----:R-:W-:-:S07]  /*18c0*/  IMAD.IADD R13, R5, 0x1, R40 ;  /* 0x00000001050d7824 */ /* 0x002fce00078e0228 */
[----:B------:R-:W1:Y:S01]  /*18d0*/  LDC.64 R10, c[0x0][0x380] ;  /* 0x0000e000ff0a7b82 */ /* 0x000e620000000a00 */
[----:B0-----:R-:W-:-:S06]  /*18e0*/  IMAD.WIDE.U32 R8, R13, 0x8, R8 ;  /* 0x000000080d087825 */ /* 0x001fcc00078e0008 */
[----:B------:R-:W2:Y:S01]  /*18f0*/  LDG.E.64 R8, desc[UR36][R8.64] ;  /* 0x0000002408087981 */ /* 0x000ea2000c1e1b00 */
[----:B------:R-:W-:Y:S01]  /*1900*/  ISETP.NE.AND P3, PT, R7, 0x1, PT ;  /* 0x000000010700780c */ /* 0x000fe20003f65270 */
[----:B-1----:R-:W-:-:S05]  /*1910*/  IMAD.WIDE.U32 R10, R13, 0x8, R10 ;  /* 0x000000080d0a7825 */ /* 0x002fca00078e000a */
[----:B--2---:R3:W-:Y:S07]  /*1920*/  STG.E.64 desc[UR36][R10.64], R8 ;  /* 0x000000080a007986 */ /* 0x0047ee000c101b24 */
[----:B------:R-:W-:Y:S05]  /*1930*/  @!P3 BRA `(.L_x_14) ;  /* 0x00000000003cb947 */ /* 0x000fea0003800000 */
[----:B------:R-:W0:Y:S01]  /*1940*/  LDCU.128 UR4, c[0x0][0x380] ;  /* 0x00007000ff0477ac */ /* 0x000e220008000c00 */
[----:B------:R-:W-:-:S05]  /*1950*/  IADD3 R5, P3, PT, R5, R40, RZ ;  /* 0x0000002805057210 */ /* 0x000fca0007f7e0ff */
[----:B---3--:R-:W-:Y:S02]  /*1960*/  IMAD.X R10, RZ, RZ, RZ, P3 ;  /* 0x000000ffff0a7224 */ /* 0x008fe400018e06ff */
[----:B------:R-:W-:-:S03]  /*1970*/  IMAD.SHL.U32 R8, R5, 0x8, RZ ;  /* 0x0000000805087824 */ /* 0x000fc600078e00ff */
[----:B------:R-:W-:Y:S02]  /*1980*/  SHF.L.U64.HI R5, R5, 0x3, R10 ;  /* 0x0000000305057819 */ /* 0x000fe4000001020a */
[----:B0-----:R-:W-:-:S04]  /*1990*/  IADD3 R10, P3, PT, R8, UR6, RZ ;  /* 0x00000006080a7c10 */ /* 0x001fc8000ff7e0ff */
[----:B------:R-:W-:-:S05]  /*19a0*/  IADD3.X R11, PT, PT, R5, UR7, RZ, P3, !PT ;  /* 0x00000007050b7c10 */ /* 0x000fca0009ffe4ff */
[----:B------:R-:W2:Y:S01]  /*19b0*/  LDG.E.64 R12, desc[UR36][R10.64+0x8] ;  /* 0x000008240a0c7981 */ /* 0x000ea2000c1e1b00 */
[----:B------:R-:W-:-:S04]  /*19c0*/  IADD3 R8, P3, PT, R8, UR4, RZ ;  /* 0x0000000408087c10 */ /* 0x000fc8000ff7e0ff */
[----:B------:R-:W-:Y:S02]  /*19d0*/  IADD3.X R9, PT, PT, R5, UR5, RZ, P3, !PT ;  /* 0x0000000505097c10 */ /* 0x000fe40009ffe4ff */
[----:B------:R-:W-:-:S03]  /*19e0*/  ISETP.NE.AND P3, PT, R7, 0x2, PT ;  /* 0x000000020700780c */ /* 0x000fc60003f65270 */
[----:B--2---:R4:W-:Y:S10]  /*19f0*/  STG.E.64 desc[UR36][R8.64+0x8], R12 ;  /* 0x0000080c08007986 */ /* 0x0049f4000c101b24 */
[----:B------:R-:W-:Y:S05]  /*1a00*/  @!P3 BRA `(.L_x_14) ;  /* 0x000000000008b947 */ /* 0x000fea0003800000 */
[----:B------:R-:W2:Y:S04]  /*1a10*/  LDG.E.64 R10, desc[UR36][R10.64+0x10] ;  /* 0x000010240a0a7981 */ /* 0x000ea8000c1e1b00 */
[----:B--2---:R0:W-:Y:S02]  /*1a20*/  STG.E.64 desc[UR36][R8.64+0x10], R10 ;  /* 0x0000100a08007986 */ /* 0x0041e4000c101b24 */
.L_x_14:
[----:B------:R-:W-:Y:S05]  /*1a30*/  @P0 BRA `(.L_x_17) ;  /* 0xfffffff400d40947 */ /* 0x000fea000383ffff */
.L_x_11:
[----:B------:R-:W-:Y:S05]  /*1a40*/  BSYNC.RECONVERGENT B0 ;  /* 0x0000000000007941 */ /* 0x000fea0003800200 */
.L_x_10:
[----:B------:R-:W-:-:S13]  /*1a50*/  ISETP.NE.AND P0, PT, R3, R22, PT ;  /* 0x000000160300720c */ /* 0x000fda0003f05270 */
[----:B------:R-:W-:Y:S05]  /*1a60*/  @P0 BRA `(.L_x_18) ;  /* 0x0000000800e80947 */ /* 0x000fea0003800000 */
[----:B-1----:R-:W1:Y:S01]  /*1a70*/  S2R R5, SR_CgaCtaId ;  /* 0x0000000000057919 */ /* 0x002e620000008800 */
[----:B------:R-:W-:-:S04]  /*1a80*/  MOV R0, 0x400 ;  /* 0x0000040000007802 */ /* 0x000fc80000000f00 */
[----:B-1----:R-:W-:-:S05]  /*1a90*/  LEA R0, R5, R0, 0x18 ;  /* 0x0000000005007211 */ /* 0x002fca00078ec0ff */
[----:B------:R-:W0:Y:S04]  /*1aa0*/  LDS.64 R48, [R0+0x8] ;  /* 0x0000080000307984 */ /* 0x000e280000000a00 */
[----:B0-234-:R0:W5:Y:S01]  /*1ab0*/  LD.E.64 R8, desc[UR36][R48.64] ;  /* 0x0000002430087980 */ /* 0x01d162000c101b00 */
[----:B------:R-:W-:-:S13]  /*1ac0*/  ISETP.GE.AND P0, PT, R18, 0x2, PT ;  /* 0x000000021200780c */ /* 0x000fda0003f06270 */
[----:B0-----:R-:W-:Y:S05]  /*1ad0*/  @!P0 BRA `(.L_x_19) ;  /* 0x00000008008c8947 */ /* 0x001fea0003800000 */
[----:B------:R-:W-:Y:S02]  /*1ae0*/  VIADD R4, R18, 0xfffffffe ;  /* 0xfffffffe12047836 */ /* 0x000fe40000000000 */
[----:B------:R-:W-:-:S03]  /*1af0*/  IMAD.MOV.U32 R45, RZ, RZ, 0x1 ;  /* 0x00000001ff2d7424 */ /* 0x000fc600078e00ff */
[----:B------:R-:W-:-:S13]  /*1b00*/  ISETP.GE.U32.AND P0, PT, R4, 0xf, PT ;  /* 0x0000000f0400780c */ /* 0x000fda0003f06070 */
[----:B------:R-:W-:Y:S05]  /*1b10*/  @!P0 BRA `(.L_x_20) ;  /* 0x0000000400288947 */ /* 0x000fea0003800000 */
[----:B------:R-:W-:Y:S01]  /*1b20*/  BSSY.RECONVERGENT B0, `(.L_x_20) ;  /* 0x0000049000007945 */ /* 0x000fe20003800200 */
[----:B------:R-:W-:-:S07]  /*1b30*/  IMAD.MOV.U32 R53, RZ, RZ, 0x1 ;  /* 0x00000001ff357424 */ /* 0x000fce00078e00ff */
.L_x_21:
[----:B------:R-:W-:-:S05]  /*1b40*/  IMAD.WIDE.U32 R50, R53, 0x8, R48 ;  /* 0x0000000835327825 */ /* 0x000fca00078e0030 */
[----:B------:R-:W2:Y:S04]  /*1b50*/  LD.E.64 R4, desc[UR36][R50.64] ;  /* 0x0000002432047980 */ /* 0x000ea8000c101b00 */
[----:B------:R-:W3:Y:S04]  /*1b60*/  LD.E.64 R10, desc[UR36][R50.64+0x8] ;  /* 0x00000824320a7980 */ /* 0x000ee8000c101b00 */
[----:B------:R-:W4:Y:S04]  /*1b70*/  LD.E.64 R12, desc[UR36][R50.64+0x10] ;  /* 0x00001024320c7980 */ /* 0x000f28000c101b00 */
[----:B------:R-:W4:Y:S04]  /*1b80*/  LD.E.64 R14, desc[UR36][R50.64+0x18] ;  /* 0x00001824320e7980 */ /* 0x000f28000c101b00 */
[----:B------:R-:W4:Y:S04]  /*1b90*/  LD.E.64 R20, desc[UR36][R50.64+0x20] ;  /* 0x0000202432147980 */ /* 0x000f28000c101b00 */
[----:B------:R-:W4:Y:S04]  /*1ba0*/  LD.E.64 R46, desc[UR36][R50.64+0x28] ;  /* 0x00002824322e7980 */ /* 0x000f28000c101b00 */
[----:B------:R-:W4:Y:S04]  /*1bb0*/  LD.E.64 R44, desc[UR36][R50.64+0x30] ;  /* 0x00003024322c7980 */ /* 0x000f28000c101b00 */
[----:B------:R-:W4:Y:S04]  /*1bc0*/  LD.E.64 R42, desc[UR36][R50.64+0x38] ;  /* 0x00003824322a7980 */ /* 0x000f28000c101b00 */
[----:B------:R-:W4:Y:S04]  /*1bd0*/  LD.E.64 R40, desc[UR36][R50.64+0x40] ;  /* 0x0000402432287980 */ /* 0x000f28000c101b00 */
[----:B------:R-:W4:Y:S04]  /*1be0*/  LD.E.64 R6, desc[UR36][R50.64+0x50] ;  /* 0x0000502432067980 */ /* 0x000f28000c101b00 */
[----:B------:R-:W4:Y:S01]  /*1bf0*/  LD.E.64 R38, desc[UR36][R50.64+0x78] ;  /* 0x0000782432267980 */ /* 0x000f22000c101b00 */
[----:B--2--5:R-:W-:-:S06]  /*1c00*/  DSETP.GEU.AND P0, PT, R8, R4, PT ;  /* 0x000000040800722a */ /* 0x024fcc0003f0e000 */
[----:B------:R-:W-:Y:S02]  /*1c10*/  FSEL R8, R4, R8, !P0 ;  /* 0x0000000804087208 */ /* 0x000fe40004000000 */
[----:B------:R-:W-:Y:S02]  /*1c20*/  FSEL R9, R5, R9, !P0 ;  /* 0x0000000905097208 */ /* 0x000fe40004000000 */
[----:B------:R-:W2:Y:S04]  /*1c30*/  LD.E.64 R4, desc[UR36][R50.64+0x48] ;  /* 0x0000482432047980 */ /* 0x000ea8000c101b00 */
[----:B---3--:R-:W-:-:S06]  /*1c40*/  DSETP.GEU.AND P0, PT, R8, R10, PT ;  /* 0x0000000a0800722a */ /* 0x008fcc0003f0e000 */
[----:B------:R-:W-:Y:S02]  /*1c50*/  FSEL R10, R10, R8, !P0 ;  /* 0x000000080a0a7208 */ /* 0x000fe40004000000 */
[----:B------:R-:W-:Y:S02]  /*1c60*/  FSEL R11, R11, R9, !P0 ;  /* 0x000000090b0b7208 */ /* 0x000fe40004000000 */
[----:B------:R-:W3:Y:S04]  /*1c70*/  LD.E.64 R8, desc[UR36][R50.64+0x58] ;  /* 0x0000582432087980 */ /* 0x000ee8000c101b00 */
[----:B----4-:R-:W-:-:S06]  /*1c80*/  DSETP.GEU.AND P0, PT, R10, R12, PT ;  /* 0x0000000c0a00722a */ /* 0x010fcc0003f0e000 */
[----:B------:R-:W-:Y:S02]  /*1c90*/  FSEL R12, R12, R10, !P0 ;  /* 0x0000000a0c0c7208 */ /* 0x000fe40004000000 */
[----:B------:R-:W-:Y:S02]  /*1ca0*/  FSEL R13, R13, R11, !P0 ;  /* 0x0000000b0d0d7208 */ /* 0x000fe40004000000 */
[----:B------:R-:W4:Y:S04]  /*1cb0*/  LD.E.64 R10, desc[UR36][R50.64+0x60] ;  /* 0x00006024320a7980 */ /* 0x000f28000c101b00 */
[----:B------:R-:W-:-:S06]  /*1cc0*/  DSETP.GEU.AND P0, PT, R12, R14, PT ;  /* 0x0000000e0c00722a */ /* 0x000fcc0003f0e000 */
        /* <DEDUP_REMOVED lines=9> */
[----:B------:R-:W-:-:S06]  /*1d60*/  FSEL R15, R47, R15, !P0 ;  /* 0x0000000f2f0f7208 */ /* 0x000fcc0004000000 */
        /* <DEDUP_REMOVED lines=8> */
[----:B------:R-:W-:Y:S01]  /*1df0*/  FSEL R15, R41, R15, !P0 ;  /* 0x0000000f290f7208 */ /* 0x000fe20004000000 */
[----:B------:R-:W-:-:S05]  /*1e00*/  VIADD R45, R53, 0x10 ;  /* 0x00000010352d7836 */ /* 0x000fca0000000000 */
[----:B--2---:R-:W-:-:S06]  /*1e10*/  DSETP.GEU.AND P0, PT, R14, R4, PT ;  /* 0x000000040e00722a */ /* 0x004fcc0003f0e000 */
[----:B------:R-:W-:Y:S02]  /*1e20*/  FSEL R4, R4, R14, !P0 ;  /* 0x0000000e04047208 */ /* 0x000fe40004000000 */
[----:B------:R-:W-:-:S06]  /*1e30*/  FSEL R5, R5, R15, !P0 ;  /* 0x0000000f05057208 */ /* 0x000fcc0004000000 */
[----:B------:R-:W-:-:S06]  /*1e40*/  DSETP.GEU.AND P0, PT, R4, R6, PT ;  /* 0x000000060400722a */ /* 0x000fcc0003f0e000 */
[----:B------:R-:W-:Y:S02]  /*1e50*/  FSEL R4, R6, R4, !P0 ;  /* 0x0000000406047208 */ /* 0x000fe40004000000 */
[----:B------:R-:W-:-:S06]  /*1e60*/  FSEL R5, R7, R5, !P0 ;  /* 0x0000000507057208 */ /* 0x000fcc0004000000 */
[----:B---3--:R-:W-:-:S06]  /*1e70*/  DSETP.GEU.AND P0, PT, R4, R8, PT ;  /* 0x000000080400722a */ /* 0x008fcc0003f0e000 */
[----:B------:R-:W-:Y:S02]  /*1e80*/  FSEL R4, R8, R4, !P0 ;  /* 0x0000000408047208 */ /* 0x000fe40004000000 */
[----:B------:R-:W-:-:S06]  /*1e90*/  FSEL R5, R9, R5, !P0 ;  /* 0x0000000509057208 */ /* 0x000fcc0004000000 */
[----:B----4-:R-:W-:-:S06]  /*1ea0*/  DSETP.GEU.AND P0, PT, R4, R10, PT ;  /* 0x0000000a0400722a */ /* 0x010fcc0003f0e000 */
[----:B------:R-:W-:Y:S02]  /*1eb0*/  FSEL R4, R10, R4, !P0 ;  /* 0x000000040a047208 */ /* 0x000fe40004000000 */
[----:B------:R-:W-:-:S06]  /*1ec0*/  FSEL R5, R11, R5, !P0 ;  /* 0x000000050b057208 */ /* 0x000fcc0004000000 */
[----:B------:R-:W-:Y:S01]  /*1ed0*/  DSETP.GEU.AND P0, PT, R4, R12, PT ;  /* 0x0000000c0400722a */ /* 0x000fe20003f0e000 */
[----:B------:R-:W-:-:S05]  /*1ee0*/  VIADD R6, R53, 0xf ;  /* 0x0000000f35067836 */ /* 0x000fca0000000000 */
[----:B------:R-:W-:Y:S02]  /*1ef0*/  FSEL R4, R12, R4, !P0 ;  /* 0x000000040c047208 */ /* 0x000fe40004000000 */
[----:B------:R-:W-:Y:S02]  /*1f00*/  FSEL R5, R13, R5, !P0 ;  /* 0x000000050d057208 */ /* 0x000fe40004000000 */
[----:B------:R-:W-:-:S04]  /*1f10*/  LOP3.LUT R7, R3, 0x3f0, RZ, 0xc0, !PT ;  /* 0x000003f003077812 */ /* 0x000fc800078ec0ff */
[----:B------:R-:W-:Y:S01]  /*1f20*/  DSETP.GEU.AND P0, PT, R4, R20, PT ;  /* 0x000000140400722a */ /* 0x000fe20003f0e000 */
[----:B------:R-:W-:-:S05]  /*1f30*/  ISETP.NE.AND P1, PT, R6, R7, PT ;  /* 0x000000070600720c */ /* 0x000fca0003f25270 */
[----:B------:R-:W-:Y:S02]  /*1f40*/  FSEL R4, R20, R4, !P0 ;  /* 0x0000000414047208 */ /* 0x000fe40004000000 */
[----:B------:R-:W-:-:S06]  /*1f50*/  FSEL R5, R21, R5, !P0 ;  /* 0x0000000515057208 */ /* 0x000fcc0004000000 */
[----:B------:R-:W-:Y:S01]  /*1f60*/  DSETP.GEU.AND P0, PT, R4, R38, PT ;  /* 0x000000260400722a */ /* 0x000fe20003f0e000 */
[----:B------:R-:W-:-:S05]  /*1f70*/  IMAD.MOV.U32 R53, RZ, RZ, R45 ;  /* 0x000000ffff357224 */ /* 0x000fca00078e002d */
[----:B------:R-:W-:Y:S02]  /*1f80*/  FSEL R8, R38, R4, !P0 ;  /* 0x0000000426087208 */ /* 0x000fe40004000000 */
[----:B------:R-:W-:Y:S01]  /*1f90*/  FSEL R9, R39, R5, !P0 ;  /* 0x0000000527097208 */ /* 0x000fe20004000000 */
[----:B------:R-:W-:Y:S06]  /*1fa0*/  @P1 BRA `(.L_x_21) ;  /* 0xfffffff800e41947 */ /* 0x000fec000383ffff */
[----:B------:R-:W-:Y:S05]  /*1fb0*/  BSYNC.RECONVERGENT B0 ;  /* 0x0000000000007941 */ /* 0x000fea0003800200 */
.L_x_20:
[----:B------:R-:W-:Y:S01]  /*1fc0*/  LOP3.LUT P0, RZ, R3, 0xf, RZ, 0xc0, !PT ;  /* 0x0000000f03ff7812 */ /* 0x000fe2000780c0ff */
[----:B------:R-:W-:-:S12]  /*1fd0*/  BSSY.RECONVERGENT B0, `(.L_x_19) ;  /* 0x0000053000007945 */ /* 0x000fd80003800200 */
[----:B------:R-:W-:Y:S05]  /*1fe0*/  @!P0 BRA `(.L_x_22) ;  /* 0x0000000400448947 */ /* 0x000fea0003800000 */
[----:B------:R-:W-:-:S05]  /*1ff0*/  VIADD R22, R18, 0xffffffff ;  /* 0xffffffff12167836 */ /* 0x000fca0000000000 */
[----:B------:R-:W-:-:S05]  /*2000*/  LOP3.LUT R3, R22, 0xf, RZ, 0xc0, !PT ;  /* 0x0000000f16037812 */ /* 0x000fca00078ec0ff */
[----:B------:R-:W-:-:S05]  /*2010*/  VIADD R3, R3, 0xffffffff ;  /* 0xffffffff03037836 */ /* 0x000fca0000000000 */
[----:B------:R-:W-:Y:S02]  /*2020*/  ISETP.GE.U32.AND P1, PT, R3, 0x7, PT ;  /* 0x000000070300780c */ /* 0x000fe40003f26070 */
[----:B------:R-:W-:-:S11]  /*2030*/  LOP3.LUT P0, R3, R22, 0x7, RZ, 0xc0, !PT ;  /* 0x0000000716037812 */ /* 0x000fd6000780c0ff */
[----:B------:R-:W-:Y:S05]  /*2040*/  @!P1 BRA `(.L_x_23) ;  /* 0x0000000000889947 */ /* 0x000fea0003800000 */
        /* <DEDUP_REMOVED lines=8> */
[----:B------:R-:W4:Y:S01]  /*20d0*/  LD.E.64 R14, desc[UR36][R42.64+0x38] ;  /* 0x000038242a0e7980 */ /* 0x000f22000c101b00 */
[----:B------:R-:W-:Y:S01]  /*20e0*/  VIADD R45, R45, 0x8 ;  /* 0x000000082d2d7836 */ /* 0x000fe20000000000 */
[----:B--2--5:R-:W-:-:S06]  /*20f0*/  DSETP.GEU.AND P1, PT, R8, R40, PT ;  /* 0x000000280800722a */ /* 0x024fcc0003f2e000 */
        /* <DEDUP_REMOVED lines=22> */
[----:B------:R-:W-:-:S07]  /*2260*/  FSEL R9, R15, R5, !P1 ;  /* 0x000000050f097208 */ /* 0x000fce0004800000 */
.L_x_23:
[----:B------:R-:W-:Y:S05]  /*2270*/  @!P0 BRA `(.L_x_22) ;  /* 0x0000000000a08947 */ /* 0x000fea0003800000 */
[----:B------:R-:W-:Y:S01]  /*2280*/  VIADD R3, R3, 0xffffffff ;  /* 0xffffffff03037836 */ /* 0x000fe20000000000 */
[----:B------:R-:W-:-:S04]  /*2290*/  ISETP.NE.AND P0, PT, R33, RZ, PT ;  /* 0x000000ff2100720c */ /* 0x000fc80003f05270 */
[----:B------:R-:W-:-:S13]  /*22a0*/  ISETP.GE.U32.AND P1, PT, R3, 0x3, PT ;  /* 0x000000030300780c */ /* 0x000fda0003f26070 */
[----:B------:R-:W-:Y:S05]  /*22b0*/  @!P1 BRA `(.L_x_24) ;  /* 0x0000000000489947 */ /* 0x000fea0003800000 */
[----:B------:R-:W-:-:S05]  /*22c0*/  IMAD.WIDE.U32 R14, R45, 0x8, R48 ;  /* 0x000000082d0e7825 */ /* 0x000fca00078e0030 */
[----:B------:R-:W2:Y:S04]  /*22d0*/  LD.E.64 R4, desc[UR36][R14.64] ;  /* 0x000000240e047980 */ /* 0x000ea8000c101b00 */
[----:B------:R-:W3:Y:S04]  /*22e0*/  LD.E.64 R6, desc[UR36][R14.64+0x8] ;  /* 0x000008240e067980 */ /* 0x000ee8000c101b00 */
        /* <DEDUP_REMOVED lines=14> */
[----:B------:R-:W-:-:S07]  /*23d0*/  FSEL R9, R13, R5, !P1 ;  /* 0x000000050d097208 */ /* 0x000fce0004800000 */
.L_x_24:
[----:B------:R-:W-:Y:S05]  /*23e0*/  @!P0 BRA `(.L_x_22) ;  /* 0x0000000000448947 */ /* 0x000fea0003800000 */
[----:B------:R-:W-:-:S05]  /*23f0*/  IMAD.WIDE.U32 R48, R45, 0x8, R48 ;  /* 0x000000082d307825 */ /* 0x000fca00078e0030 */
[----:B------:R-:W2:Y:S01]  /*2400*/  LD.E.64 R4, desc[UR36][R48.64] ;  /* 0x0000002430047980 */ /* 0x000ea2000c101b00 */
[----:B------:R-:W-:Y:S01]  /*2410*/  ISETP.NE.AND P1, PT, R33, 0x1, PT ;  /* 0x000000012100780c */ /* 0x000fe20003f25270 */
[----:B--2--5:R-:W-:-:S06]  /*2420*/  DSETP.GEU.AND P0, PT, R8, R4, PT ;  /* 0x000000040800722a */ /* 0x024fcc0003f0e000 */
[----:B------:R-:W-:Y:S02]  /*2430*/  FSEL R8, R4, R8, !P0 ;  /* 0x0000000804087208 */ /* 0x000fe40004000000 */
[----:B------:R-:W-:-:S04]  /*2440*/  FSEL R9, R5, R9, !P0 ;  /* 0x0000000905097208 */ /* 0x000fc80004000000 */
[----:B------:R-:W-:Y:S05]  /*2450*/  @!P1 BRA `(.L_x_22) ;  /* 0x0000000000289947 */ /* 0x000fea0003800000 */
[----:B------:R-:W2:Y:S01]  /*2460*/  LD.E.64 R4, desc[UR36][R48.64+0x8] ;  /* 0x0000082430047980 */ /* 0x000ea2000c101b00 */
[----:B------:R-:W-:Y:S01]  /*2470*/  ISETP.NE.AND P1, PT, R33, 0x2, PT ;  /* 0x000000022100780c */ /* 0x000fe20003f25270 */
[----:B--2---:R-:W-:-:S06]  /*2480*/  DSETP.GEU.AND P0, PT, R8, R4, PT ;  /* 0x000000040800722a */ /* 0x004fcc0003f0e000 */
[----:B------:R-:W-:Y:S02]  /*2490*/  FSEL R8, R4, R8, !P0 ;  /* 0x0000000804087208 */ /* 0x000fe40004000000 */
[----:B------:R-:W-:-:S04]  /*24a0*/  FSEL R9, R5, R9, !P0 ;  /* 0x0000000905097208 */ /* 0x000fc80004000000 */
[----:B------:R-:W-:Y:S05]  /*24b0*/  @!P1 BRA `(.L_x_22) ;  /* 0x0000000000109947 */ /* 0x000fea0003800000 */
[----:B------:R-:W2:Y:S02]  /*24c0*/  LD.E.64 R48, desc[UR36][R48.64+0x10] ;  /* 0x0000102430307980 */ /* 0x000ea4000c101b00 */
[----:B--2---:R-:W-:-:S14]  /*24d0*/  DSETP.GEU.AND P0, PT, R8, R48, PT ;  /* 0x000000300800722a */ /* 0x004fdc0003f0e000 */
[----:B------:R-:W-:Y:S02]  /*24e0*/  @!P0 IMAD.MOV.U32 R8, RZ, RZ, R48 ;  /* 0x000000ffff088224 */ /* 0x000fe400078e0030 */
[----:B------:R-:W-:-:S07]  /*24f0*/  @!P0 IMAD.MOV.U32 R9, RZ, RZ, R49 ;  /* 0x000000ffff098224 */ /* 0x000fce00078e0031 */
.L_x_22:
[----:B------:R-:W-:Y:S05]  /*2500*/  BSYNC.RECONVERGENT B0 ;  /* 0x0000000000007941 */ /* 0x000fea0003800200 */
.L_x_19:
[C---:B------:R-:W-:Y:S01]  /*2510*/  VIADD R3, R2.reuse, 0xffffffff ;  /* 0xffffffff02037836 */ /* 0x040fe20000000000 */
[----:B-----5:R0:W-:Y:S04]  /*2520*/  STS.64 [R0], R8 ;  /* 0x0000000800007388 */ /* 0x0201e80000000a00 */
[----:B------:R-:W-:-:S04]  /*2530*/  LOP3.LUT P0, RZ, R2, R3, RZ, 0xc0, !PT ;  /* 0x0000000302ff7212 */ /* 0x000fc8000780c0ff */
[----:B------:R-:W-:-:S13]  /*2540*/  ISETP.LT.OR P0, PT, R2, 0x1, P0 ;  /* 0x000000010200780c */ /* 0x000fda0000701670 */
[----:B0-----:R-:W-:Y:S05]  /*2550*/  @P0 BRA `(.L_x_18) ;  /* 0x00000000002c0947 */ /* 0x001fea0003800000 */
[----:B------:R-:W-:Y:S01]  /*2560*/  MOV R0, 0x8 ;  /* 0x0000000800007802 */ /* 0x000fe20000000f00 */
[----:B------:R0:W-:Y:S01]  /*2570*/  STL.64 [R1+0x8], R8 ;  /* 0x0000080801007387 */ /* 0x0001e20000100a00 */
[----:B------:R-:W1:Y:S01]  /*2580*/  LDCU.64 UR4, c[0x4][0x10] ;  /* 0x01000200ff0477ac */ /* 0x000e620008000a00 */
[----:B------:R-:W-:Y:S01]  /*2590*/  IMAD.MOV.U32 R6, RZ, RZ, R16 ;  /* 0x000000ffff067224 */ /* 0x000fe200078e0010 */
[----:B------:R0:W2:Y:S01]  /*25a0*/  LDC.64 R10, c[0x4][R0] ;  /* 0x01000000000a7b82 */ /* 0x0000a20000000a00 */
[----:B------:R0:W-:Y:S01]  /*25b0*/  STL [R1], R2 ;  /* 0x0000000201007387 */ /* 0x0001e20000100800 */
[----:B------:R-:W-:Y:S02]  /*25c0*/  IMAD.MOV.U32 R7, RZ, RZ, R17 ;  /* 0x000000ffff077224 */ /* 0x000fe400078e0011 */
[----:B-1----:R-:W-:Y:S02]  /*25d0*/  IMAD.U32 R4, RZ, RZ, UR4 ;  /* 0x00000004ff047e24 */ /* 0x002fe4000f8e00ff */
[----:B0-----:R-:W-:-:S07]  /*25e0*/  IMAD.U32 R5, RZ, RZ, UR5 ;  /* 0x00000005ff057e24 */ /* 0x001fce000f8e00ff */
[----:B------:R-:W-:-:S07]  /*25f0*/  LEPC R20, `(.L_x_18) ;  /* 0x000000001014794e */ /* 0x000fce0000000000 */
[----:B--2---:R-:W-:Y:S05]  /*2600*/  CALL.ABS.NOINC R10 ;  /* 0x000000000a007343 */ /* 0x004fea0003c00000 */
.L_x_18:
[----:B------:R-:W-:Y:S05]  /*2610*/  WARPSYNC.ALL ;  /* 0x0000000000007948 */ /* 0x000fea0003800000 */
[----:B------:R-:W5:Y:S08]  /*2620*/  S2UR UR5, SR_CgaCtaId ;  /* 0x00000000000579c3 */ /* 0x000f700000008800 */
[----:B------:R-:W-:Y:S01]  /*2630*/  BAR.SYNC.DEFER_BLOCKING 0x0 ;  /* 0x0000000000007b1d */ /* 0x000fe20000010000 */
[----:B------:R-:W-:-:S05]  /*2640*/  VIADD R2, R2, 0x1 ;  /* 0x0000000102027836 */ /* 0x000fca0000000000 */
[----:B------:R-:W-:Y:S02]  /*2650*/  UMOV UR4, 0x400 ;  /* 0x0000040000047882 */ /* 0x000fe40000000000 */
[----:B-----5:R-:W-:-:S09]  /*2660*/  ULEA UR4, UR5, UR4, 0x18 ;  /* 0x0000000405047291 */ /* 0x020fd2000f8ec0ff */
[----:B0-234-:R-:W0:Y:S02]  /*2670*/  LDS.64 R8, [UR4] ;  /* 0x00000004ff087984 */ /* 0x01de240008000a00 */
[----:B0-----:R-:W-:-:S14]  /*2680*/  DSETP.GT.AND P0, PT, R8, R24, PT ;  /* 0x000000180800722a */ /* 0x001fdc0003f04000 */
[----:B------:R-:W-:Y:S05]  /*2690*/  @P0 BRA `(.L_x_25) ;  /* 0xffffffdc00380947 */ /* 0x000fea000383ffff */
.L_x_1:
[----:B------:R-:W2:Y:S02]  /*26a0*/  S2R R3, SR_TID.X ;  /* 0x0000000000037919 */ /* 0x000ea40000002100 */
[----:B--2---:R-:W-:-:S13]  /*26b0*/  ISETP.NE.AND P0, PT, R3, R22, PT ;  /* 0x000000160300720c */ /* 0x004fda0003f05270 */
[----:B------:R-:W-:Y:S05]  /*26c0*/  @P0 EXIT ;  /* 0x000000000000094d */ /* 0x000fea0003800000 */
[----:B------:R-:W-:Y:S01]  /*26d0*/  MOV R0, 0x8 ;  /* 0x0000000800007802 */ /* 0x000fe20000000f00 */
[----:B------:R2:W-:Y:S01]  /*26e0*/  STL.64 [R1+0x8], R8 ;  /* 0x0000080801007387 */ /* 0x0005e20000100a00 */
[----:B------:R-:W3:Y:S01]  /*26f0*/  LDCU.64 UR4, c[0x4][0x10] ;  /* 0x01000200ff0477ac */ /* 0x000ee20008000a00 */
[----:B------:R-:W-:Y:S01]  /*2700*/  IMAD.MOV.U32 R6, RZ, RZ, R16 ;  /* 0x000000ffff067224 */ /* 0x000fe200078e0010 */
[----:B01----:R2:W0:Y:S01]  /*2710*/  LDC.64 R10, c[0x4][R0] ;  /* 0x01000000000a7b82 */ /* 0x0034220000000a00 */
[----:B------:R2:W-:Y:S01]  /*2720*/  STL [R1], R2 ;  /* 0x0000000201007387 */ /* 0x0005e20000100800 */
[----:B------:R-:W-:Y:S02]  /*2730*/  IMAD.MOV.U32 R7, RZ, RZ, R17 ;  /* 0x000000ffff077224 */ /* 0x000fe400078e0011 */
[----:B---3--:R-:W-:Y:S02]  /*2740*/  IMAD.U32 R4, RZ, RZ, UR4 ;  /* 0x00000004ff047e24 */ /* 0x008fe4000f8e00ff */
[----:B--2---:R-:W-:-:S07]  /*2750*/  IMAD.U32 R5, RZ, RZ, UR5 ;  /* 0x00000005ff057e24 */ /* 0x004fce000f8e00ff */
[----:B------:R-:W-:-:S07]  /*2760*/  LEPC R20, `(.L_x_26) ;  /* 0x000000001014794e */ /* 0x000fce0000000000 */
[----:B0-----:R-:W-:Y:S05]  /*2770*/  CALL.ABS.NOINC R10 ;  /* 0x000000000a007343 */ /* 0x001fea0003c00000 */
.L_x_26:
[----:B------:R-:W-:Y:S05]  /*2780*/  EXIT ;  /* 0x000000000000794d */ /* 0x000fea0003800000 */
.L_x_27:
[----:B------:R-:W-:-:S00]  /*2790*/  BRA `(.L_x_27) ;  /* 0xfffffffc00fc7947 */ /* 0x000fc0000383ffff */
[----:B------:R-:W-:-:S00]  /*27a0*/  NOP ;  /* 0x0000000000007918 */ /* 0x000fc00000000000 */
        /* <DEDUP_REMOVED lines=13> */
.L_x_28:


//--------------------- .nv.global.init           --------------------------
	.section	.nv.global.init,"aw",@progbits
.nv.global.init:
	.type		$str,@object
	.size		$str,(.L_0 - $str)
$str:
        /*0000*/ 	.byte	0x25, 0x36, 0x64, 0x20, 0x20, 0x25, 0x37, 0x6c, 0x66, 0x0a, 0x00
.L_0:


//--------------------- .nv.shared._Z9calculatePdS_S_Pi --------------------------
	.section	.nv.shared._Z9calculatePdS_S_Pi,"aw",@nobits
	.sectionflags	@""
	.align	8
.nv.shared._Z9calculatePdS_S_Pi:
	.zero		1040


//--------------------- .nv.shared.reserved.0     --------------------------
	.section	.nv.shared.reserved.0,"aw",@nobits
	.weak		__nv_reservedSMEM_offset_0_alias
	.size		__nv_reservedSMEM_offset_0_alias, 0, 64
	.other		__nv_reservedSMEM_offset_0_alias,@"STO_CUDA_RESERVED_SHARED STV_DEFAULT"
__nv_reservedSMEM_offset_0_alias:
	.zero		0
	.zero		64


//--------------------- .nv.constant0._Z9calculatePdS_S_Pi --------------------------
	.section	.nv.constant0._Z9calculatePdS_S_Pi,"a",@progbits
	.sectionflags	@""
	.align	4
.nv.constant0._Z9calculatePdS_S_Pi:
	.zero		928


//--------------------- SYMBOLS --------------------------

	.type		.nv.reservedSmem.offset0,@object
	.size		.nv.reservedSmem.offset0,0x4
	.type		.nv.reservedSmem.cap,@object
	.size		.nv.reservedSmem.cap,0x4
	.type		malloc,@function
	.type		vprintf,@function
